	.target	sm_100a

	.elftype	@"ET_EXEC"


//--------------------- .note.nv.tkinfo           --------------------------
	.section	.note.nv.tkinfo,"",@"SHT_NOTE"
	.sectionflags	@"SHF_NOTE_NV_TKINFO"
	.tkinfo
        /*0018*/ 	.word	0x00000002
        /*0030*/ 	.string	""
        /*0030*/ 	.string	"ptxas"
        /*0030*/ 	.string	"Cuda compilation tools, release 13.0, V13.0.88"
        /*0030*/ 	.string	"Build cuda_13.0.r13.0/compiler.36424714_0"
        /*0030*/ 	.string	"-arch sm_100a -m 64 "



//--------------------- .note.nv.cuinfo           --------------------------
	.section	.note.nv.cuinfo,"",@"SHT_NOTE"
	.sectionflags	@"SHF_NOTE_NV_CUINFO"
        /*0018*/ 	.short	0x0002
        /*001a*/ 	.short	0x0064
        /*001c*/ 	.short	0x0082
	.zero		2


//--------------------- .nv.info                  --------------------------
	.section	.nv.info,"",@"SHT_CUDA_INFO"
	.align	4


	//----- nvinfo : EIATTR_REGCOUNT
	.align		4
        /*0000*/ 	.byte	0x04, 0x2f
        /*0002*/ 	.short	(.L_19 - .L_18)
	.align		4
.L_18:
        /*0004*/ 	.word	index@(_ZN7cutlass13device_kernelINS_4gemm6kernel13GemmUniversalIN4cute5tupleIJiiiiEEENS1_10collective13CollectiveMmaINS1_35MainloopSm100TmaUmmaWarpSpecializedILi3ELi2ELi4ENS5_IJNS4_1CILi2EEENSA_ILi4EEENSA_ILi1EEEEEEEENS5_IJNSA_ILi128EEESG_SG_EEEfNS5_IJlSD_lEEEfSI_NS4_8TiledMMAINS4_8MMA_AtomIJNS4_23SM100_MMA_TF32_2x1SM_SSINS_10tfloat32_tESM_fLi128ELi128ELNS4_4UMMA5MajorE0ELSO_0ELNSN_7ScaleInE0ELSP_0EEEEEENS4_6LayoutINS5_IJSD_SD_SD_EEENS5_IJNSA_ILi0EEESU_SU_EEEEENS5_IJNS4_10UnderscoreESX_SX_EEEEENS4_28SM100_TMA_2SM_LOAD_MULTICASTENS4_14ComposedLayoutINS4_7SwizzleILi3ELi4ELi3EEENS4_18smem_ptr_flag_bitsILi32EEENSS_INS5_IJNSA_ILi8EEENSA_ILi32EEEEEENS5_IJS17_SD_EEEEEEEvNS4_8identityENS4_18SM100_TMA_2SM_LOADES1B_vS1C_EENS_8epilogue10collective18CollectiveEpilogueINS1F_23Sm100TmaWarpSpecializedILi4ELi2ELi16ELb1ELb0EEEJNS5_IJNSA_ILi64EEESG_SG_EEENS5_IJNSS_IS1K_SD_EENSS_INS5_IJNSA_ILi16EEESB_EEENS5_IJSD_S1K_EEEEEEEEfSI_fSI_NS1F_6fusion15FusionCallbacksIS1J_NS1S_17LinearCombinationIffffLNS_15FloatRoundStyleE2EEES1L_S1R_JEEENS4_5SM1004TMEM4LOAD26SM100_TMEM_LOAD_32dp32b16xENS4_13SM90_TMA_LOADENS11_INS12_ILi2ELi4ELi3EEES15_NSS_INS5_IJS16_S1N_EEENS5_IJS1N_SD_EEEEEEENS4_39AutoVectorizingCopyWithAssumedAlignmentILi128EEENS4_14SM90_TMA_STOREES27_S29_S29_EEEvvEEEEvNT_6ParamsE)
        /*0008*/ 	.word	0x0000004e


	//----- nvinfo : EIATTR_FRAME_SIZE
	.align		4
.L_19:
        /*000c*/ 	.byte	0x04, 0x11
        /*000e*/ 	.short	(.L_21 - .L_20)
	.align		4
.L_20:
        /*0010*/ 	.word	index@($__internal_2_$__cuda_sm10x_tcgen05_guardrail_trap_unallocated_columns_being_dealloced)
        /*0014*/ 	.word	0x00000000


	//----- nvinfo : EIATTR_FRAME_SIZE
	.align		4
.L_21:
        /*0018*/ 	.byte	0x04, 0x11
        /*001a*/ 	.short	(.L_23 - .L_22)
	.align		4
.L_22:
        /*001c*/ 	.word	index@($__internal_1_$__cuda_sm10x_tcgen05_guardrail_trap_phase_invalid_during_alloc)
        /*0020*/ 	.word	0x00000000


	//----- nvinfo : EIATTR_FRAME_SIZE
	.align		4
.L_23:
        /*0024*/ 	.byte	0x04, 0x11
        /*0026*/ 	.short	(.L_25 - .L_24)
	.align		4
.L_24:
        /*0028*/ 	.word	index@($__internal_0_$__cuda_sm10x_tcgen05_guardrail_trap_col_being_dealloced_not_returned_by_alloc)
        /*002c*/ 	.word	0x00000000


	//----- nvinfo : EIATTR_FRAME_SIZE
	.align		4
.L_25:
        /*0030*/ 	.byte	0x04, 0x11
        /*0032*/ 	.short	(.L_27 - .L_26)
	.align		4
.L_26:
        /*0034*/ 	.word	index@(_ZN7cutlass13device_kernelINS_4gemm6kernel13GemmUniversalIN4cute5tupleIJiiiiEEENS1_10collective13CollectiveMmaINS1_35MainloopSm100TmaUmmaWarpSpecializedILi3ELi2ELi4ENS5_IJNS4_1CILi2EEENSA_ILi4EEENSA_ILi1EEEEEEEENS5_IJNSA_ILi128EEESG_SG_EEEfNS5_IJlSD_lEEEfSI_NS4_8TiledMMAINS4_8MMA_AtomIJNS4_23SM100_MMA_TF32_2x1SM_SSINS_10tfloat32_tESM_fLi128ELi128ELNS4_4UMMA5MajorE0ELSO_0ELNSN_7ScaleInE0ELSP_0EEEEEENS4_6LayoutINS5_IJSD_SD_SD_EEENS5_IJNSA_ILi0EEESU_SU_EEEEENS5_IJNS4_10UnderscoreESX_SX_EEEEENS4_28SM100_TMA_2SM_LOAD_MULTICASTENS4_14ComposedLayoutINS4_7SwizzleILi3ELi4ELi3EEENS4_18smem_ptr_flag_bitsILi32EEENSS_INS5_IJNSA_ILi8EEENSA_ILi32EEEEEENS5_IJS17_SD_EEEEEEEvNS4_8identityENS4_18SM100_TMA_2SM_LOADES1B_vS1C_EENS_8epilogue10collective18CollectiveEpilogueINS1F_23Sm100TmaWarpSpecializedILi4ELi2ELi16ELb1ELb0EEEJNS5_IJNSA_ILi64EEESG_SG_EEENS5_IJNSS_IS1K_SD_EENSS_INS5_IJNSA_ILi16EEESB_EEENS5_IJSD_S1K_EEEEEEEEfSI_fSI_NS1F_6fusion15FusionCallbacksIS1J_NS1S_17LinearCombinationIffffLNS_15FloatRoundStyleE2EEES1L_S1R_JEEENS4_5SM1004TMEM4LOAD26SM100_TMEM_LOAD_32dp32b16xENS4_13SM90_TMA_LOADENS11_INS12_ILi2ELi4ELi3EEES15_NSS_INS5_IJS16_S1N_EEENS5_IJS1N_SD_EEEEEEENS4_39AutoVectorizingCopyWithAssumedAlignmentILi128EEENS4_14SM90_TMA_STOREES27_S29_S29_EEEvvEEEEvNT_6ParamsE)
        /*0038*/ 	.word	0x00000000


	//----- nvinfo : EIATTR_MIN_STACK_SIZE
	.align		4
.L_27:
        /*003c*/ 	.byte	0x04, 0x12
        /*003e*/ 	.short	(.L_29 - .L_28)
	.align		4
.L_28:
        /*0040*/ 	.word	index@(_ZN7cutlass13device_kernelINS_4gemm6kernel13GemmUniversalIN4cute5tupleIJiiiiEEENS1_10collective13CollectiveMmaINS1_35MainloopSm100TmaUmmaWarpSpecializedILi3ELi2ELi4ENS5_IJNS4_1CILi2EEENSA_ILi4EEENSA_ILi1EEEEEEEENS5_IJNSA_ILi128EEESG_SG_EEEfNS5_IJlSD_lEEEfSI_NS4_8TiledMMAINS4_8MMA_AtomIJNS4_23SM100_MMA_TF32_2x1SM_SSINS_10tfloat32_tESM_fLi128ELi128ELNS4_4UMMA5MajorE0ELSO_0ELNSN_7ScaleInE0ELSP_0EEEEEENS4_6LayoutINS5_IJSD_SD_SD_EEENS5_IJNSA_ILi0EEESU_SU_EEEEENS5_IJNS4_10UnderscoreESX_SX_EEEEENS4_28SM100_TMA_2SM_LOAD_MULTICASTENS4_14ComposedLayoutINS4_7SwizzleILi3ELi4ELi3EEENS4_18smem_ptr_flag_bitsILi32EEENSS_INS5_IJNSA_ILi8EEENSA_ILi32EEEEEENS5_IJS17_SD_EEEEEEEvNS4_8identityENS4_18SM100_TMA_2SM_LOADES1B_vS1C_EENS_8epilogue10collective18CollectiveEpilogueINS1F_23Sm100TmaWarpSpecializedILi4ELi2ELi16ELb1ELb0EEEJNS5_IJNSA_ILi64EEESG_SG_EEENS5_IJNSS_IS1K_SD_EENSS_INS5_IJNSA_ILi16EEESB_EEENS5_IJSD_S1K_EEEEEEEEfSI_fSI_NS1F_6fusion15FusionCallbacksIS1J_NS1S_17LinearCombinationIffffLNS_15FloatRoundStyleE2EEES1L_S1R_JEEENS4_5SM1004TMEM4LOAD26SM100_TMEM_LOAD_32dp32b16xENS4_13SM90_TMA_LOADENS11_INS12_ILi2ELi4ELi3EEES15_NSS_INS5_IJS16_S1N_EEENS5_IJS1N_SD_EEEEEEENS4_39AutoVectorizingCopyWithAssumedAlignmentILi128EEENS4_14SM90_TMA_STOREES27_S29_S29_EEEvvEEEEvNT_6ParamsE)
        /*0044*/ 	.word	0x00000000
.L_29:


//--------------------- .nv.compat                --------------------------
	.section	.nv.compat,"",@"SHT_CUDA_COMPAT_INFO"
	.align	4
        /*0000*/ 	.byte	0x02, 0x09, 0x01, 0x00, 0x02, 0x02, 0x02, 0x00, 0x02, 0x05, 0x05, 0x00, 0x03, 0x07, 0x01, 0x01
        /*0010*/ 	.byte	0x02, 0x03, 0x01, 0x00, 0x02, 0x06, 0x01, 0x00, 0x04, 0x0b, 0x08, 0x00, 0x09, 0x00, 0x00, 0x00
        /*0020*/ 	.byte	0x00, 0x00, 0x00, 0x00


//--------------------- .nv.info._ZN7cutlass13device_kernelINS_4gemm6kernel13GemmUniversalIN4cute5tupleIJiiiiEEENS1_10collective13CollectiveMmaINS1_35MainloopSm100TmaUmmaWarpSpecializedILi3ELi2ELi4ENS5_IJNS4_1CILi2EEENSA_ILi4EEENSA_ILi1EEEEEEEENS5_IJNSA_ILi128EEESG_SG_EEEfNS5_IJlSD_lEEEfSI_NS4_8TiledMMAINS4_8MMA_AtomIJNS4_23SM100_MMA_TF32_2x1SM_SSINS_10tfloat32_tESM_fLi128ELi128ELNS4_4UMMA5MajorE0ELSO_0ELNSN_7ScaleInE0ELSP_0EEEEEENS4_6LayoutINS5_IJSD_SD_SD_EEENS5_IJNSA_ILi0EEESU_SU_EEEEENS5_IJNS4_10UnderscoreESX_SX_EEEEENS4_28SM100_TMA_2SM_LOAD_MULTICASTENS4_14ComposedLayoutINS4_7SwizzleILi3ELi4ELi3EEENS4_18smem_ptr_flag_bitsILi32EEENSS_INS5_IJNSA_ILi8EEENSA_ILi32EEEEEENS5_IJS17_SD_EEEEEEEvNS4_8identityENS4_18SM100_TMA_2SM_LOADES1B_vS1C_EENS_8epilogue10collective18CollectiveEpilogueINS1F_23Sm100TmaWarpSpecializedILi4ELi2ELi16ELb1ELb0EEEJNS5_IJNSA_ILi64EEESG_SG_EEENS5_IJNSS_IS1K_SD_EENSS_INS5_IJNSA_ILi16EEESB_EEENS5_IJSD_S1K_EEEEEEEEfSI_fSI_NS1F_6fusion15FusionCallbacksIS1J_NS1S_17LinearCombinationIffffLNS_15FloatRoundStyleE2EEES1L_S1R_JEEENS4_5SM1004TMEM4LOAD26SM100_TMEM_LOAD_32dp32b16xENS4_13SM90_TMA_LOADENS11_INS12_ILi2ELi4ELi3EEES15_NSS_INS5_IJS16_S1N_EEENS5_IJS1N_SD_EEEEEEENS4_39AutoVectorizingCopyWithAssumedAlignmentILi128EEENS4_14SM90_TMA_STOREES27_S29_S29_EEEvvEEEEvNT_6ParamsE --------------------------
	.section	.nv.info._ZN7cutlass13device_kernelINS_4gemm6kernel13GemmUniversalIN4cute5tupleIJiiiiEEENS1_10collective13CollectiveMmaINS1_35MainloopSm100TmaUmmaWarpSpecializedILi3ELi2ELi4ENS5_IJNS4_1CILi2EEENSA_ILi4EEENSA_ILi1EEEEEEEENS5_IJNSA_ILi128EEESG_SG_EEEfNS5_IJlSD_lEEEfSI_NS4_8TiledMMAINS4_8MMA_AtomIJNS4_23SM100_MMA_TF32_2x1SM_SSINS_10tfloat32_tESM_fLi128ELi128ELNS4_4UMMA5MajorE0ELSO_0ELNSN_7ScaleInE0ELSP_0EEEEEENS4_6LayoutINS5_IJSD_SD_SD_EEENS5_IJNSA_ILi0EEESU_SU_EEEEENS5_IJNS4_10UnderscoreESX_SX_EEEEENS4_28SM100_TMA_2SM_LOAD_MULTICASTENS4_14ComposedLayoutINS4_7SwizzleILi3ELi4ELi3EEENS4_18smem_ptr_flag_bitsILi32EEENSS_INS5_IJNSA_ILi8EEENSA_ILi32EEEEEENS5_IJS17_SD_EEEEEEEvNS4_8identityENS4_18SM100_TMA_2SM_LOADES1B_vS1C_EENS_8epilogue10collective18CollectiveEpilogueINS1F_23Sm100TmaWarpSpecializedILi4ELi2ELi16ELb1ELb0EEEJNS5_IJNSA_ILi64EEESG_SG_EEENS5_IJNSS_IS1K_SD_EENSS_INS5_IJNSA_ILi16EEESB_EEENS5_IJSD_S1K_EEEEEEEEfSI_fSI_NS1F_6fusion15FusionCallbacksIS1J_NS1S_17LinearCombinationIffffLNS_15FloatRoundStyleE2EEES1L_S1R_JEEENS4_5SM1004TMEM4LOAD26SM100_TMEM_LOAD_32dp32b16xENS4_13SM90_TMA_LOADENS11_INS12_ILi2ELi4ELi3EEES15_NSS_INS5_IJS16_S1N_EEENS5_IJS1N_SD_EEEEEEENS4_39AutoVectorizingCopyWithAssumedAlignmentILi128EEENS4_14SM90_TMA_STOREES27_S29_S29_EEEvvEEEEvNT_6ParamsE,"",@"SHT_CUDA_INFO"
	.sectionflags	@""
	.align	4


	//----- nvinfo : EIATTR_CUDA_API_VERSION
	.align		4
        /*0000*/ 	.byte	0x04, 0x37
        /*0002*/ 	.short	(.L_31 - .L_30)
.L_30:
        /*0004*/ 	.word	0x00000082


	//----- nvinfo : EIATTR_KPARAM_INFO
	.align		4
.L_31:
        /*0008*/ 	.byte	0x04, 0x17
        /*000a*/ 	.short	(.L_33 - .L_32)
.L_32:
        /*000c*/ 	.word	0x00000000
        /*0010*/ 	.short	0x0000
        /*0012*/ 	.short	0x0000
        /*0014*/ 	.byte	0x00, 0xf0, 0x01, 0x20


	//----- nvinfo : EIATTR_AT_ENTRY_FRAGMENTS
	.align		4
.L_33:
        /*0018*/ 	.byte	0x04, 0x4f
        /*001a*/ 	.short	(.L_35 - .L_34)


	//   ....[0]....
.L_34:
        /*001c*/ 	.word	0x00000007


	//----- nvinfo : EIATTR_RESERVED_SMEM_USED
	.align		4
.L_35:
        /*0020*/ 	.byte	0x01, 0x41
	.zero		2


	//----- nvinfo : EIATTR_SPARSE_MMA_MASK
	.align		4
        /*0024*/ 	.byte	0x03, 0x50
        /*0026*/ 	.short	0x0000


	//----- nvinfo : EIATTR_TCGEN05_2CTA_USED
	.align		4
        /*0028*/ 	.byte	0x01, 0x52
	.zero		2


	//----- nvinfo : EIATTR_MAXREG_COUNT
	.align		4
        /*002c*/ 	.byte	0x03, 0x1b
        /*002e*/ 	.short	0x00ff


	//----- nvinfo : EIATTR_NUM_BARRIERS
	.align		4
        /*0030*/ 	.byte	0x02, 0x4c
        /*0032*/ 	.byte	0x07
	.zero		1


	//----- nvinfo : EIATTR_EXTERNS
	.align		4
        /*0034*/ 	.byte	0x04, 0x0f
        /*0036*/ 	.short	(.L_37 - .L_36)


	//   ....[0]....
	.align		4
.L_36:
        /*0038*/ 	.word	index@(__assertfail)


	//----- nvinfo : EIATTR_MERCURY_ISA_VERSION
	.align		4
.L_37:
        /*003c*/ 	.byte	0x03, 0x5f
        /*003e*/ 	.short	0x0101


	//----- nvinfo : EIATTR_INT_WARP_WIDE_INSTR_OFFSETS
	.align		4
        /*0040*/ 	.byte	0x04, 0x31
        /*0042*/ 	.short	(.L_39 - .L_38)


	//   ....[0]....
.L_38:
        /*0044*/ 	.word	0x00000d70


	//   ....[1]....
        /*0048*/ 	.word	0x00000e10


	//   ....[2]....
        /*004c*/ 	.word	0x00004d90


	//   ....[3]....
        /*0050*/ 	.word	0x00004dc0


	//   ....[4]....
        /*0054*/ 	.word	0x00004de0


	//   ....[5]....
        /*0058*/ 	.word	0x00005920


	//   ....[6]....
        /*005c*/ 	.word	0x000059c0


	//   ....[7]....
        /*0060*/ 	.word	0x00005a80


	//   ....[8]....
        /*0064*/ 	.word	0x00005af0


	//   ....[9]....
        /*0068*/ 	.word	0x00005bb0


	//   ....[10]....
        /*006c*/ 	.word	0x00005c60


	//   ....[11]....
        /*0070*/ 	.word	0x00005cd0


	//   ....[12]....
        /*0074*/ 	.word	0x00005d90


	//   ....[13]....
        /*0078*/ 	.word	0x00005e30


	//   ....[14]....
        /*007c*/ 	.word	0x00005ed0


	//   ....[15]....
        /*0080*/ 	.word	0x00005fc0


	//   ....[16]....
        /*0084*/ 	.word	0x000060a0


	//----- nvinfo : EIATTR_COOP_GROUP_MASK_REGIDS
	.align		4
.L_39:
        /*0088*/ 	.byte	0x04, 0x29
        /*008a*/ 	.short	(.L_41 - .L_40)


	//   ....[0]....
.L_40:
        /*008c*/ 	.word	0xffffffff


	//   ....[1]....
        /*0090*/ 	.word	0xffffffff


	//   ....[2]....
        /*0094*/ 	.word	0xffffffff


	//   ....[3]....
        /*0098*/ 	.word	0xffffffff


	//   ....[4]....
        /*009c*/ 	.word	0xffffffff


	//   ....[5]....
        /*00a0*/ 	.word	0xffffffff


	//   ....[6]....
        /*00a4*/ 	.word	0xffffffff


	//   ....[7]....
        /*00a8*/ 	.word	0xffffffff


	//   ....[8]....
        /*00ac*/ 	.word	0xffffffff


	//   ....[9]....
        /*00b0*/ 	.word	0xffffffff


	//   ....[10]....
        /*00b4*/ 	.word	0xffffffff


	//   ....[11]....
        /*00b8*/ 	.word	0xffffffff


	//   ....[12]....
        /*00bc*/ 	.word	0xffffffff


	//   ....[13]....
        /*00c0*/ 	.word	0xffffffff


	//----- nvinfo : EIATTR_COOP_GROUP_INSTR_OFFSETS
	.align		4
.L_41:
        /*00c4*/ 	.byte	0x04, 0x28
        /*00c6*/ 	.short	(.L_43 - .L_42)


	//   ....[0]....
.L_42:
        /*00c8*/ 	.word	0x000000c0


	//   ....[1]....
        /*00cc*/ 	.word	0x00000530


	//   ....[2]....
        /*00d0*/ 	.word	0x000006e0


	//   ....[3]....
        /*00d4*/ 	.word	0x00000870


	//   ....[4]....
        /*00d8*/ 	.word	0x00000960


	//   ....[5]....
        /*00dc*/ 	.word	0x00000ac0


	//   ....[6]....
        /*00e0*/ 	.word	0x00000c50


	//   ....[7]....
        /*00e4*/ 	.word	0x00000e90


	//   ....[8]....
        /*00e8*/ 	.word	0x00002760


	//   ....[9]....
        /*00ec*/ 	.word	0x000035a0


	//   ....[10]....
        /*00f0*/ 	.word	0x00003ab0


	//   ....[11]....
        /*00f4*/ 	.word	0x00003d60


	//   ....[12]....
        /*00f8*/ 	.word	0x00004c80


	//   ....[13]....
        /*00fc*/ 	.word	0x00004ea0


	//----- nvinfo : EIATTR_VRC_CTA_INIT_COUNT
	.align		4
.L_43:
        /*0100*/ 	.byte	0x02, 0x4a
        /*0102*/ 	.byte	0x80
	.zero		1


	//----- nvinfo : EIATTR_SYSCALL_OFFSETS
	.align		4
        /*0104*/ 	.byte	0x04, 0x46
        /*0106*/ 	.short	(.L_45 - .L_44)


	//   ....[0]....
.L_44:
        /*0108*/ 	.word	0x00006c70


	//   ....[1]....
        /*010c*/ 	.word	0x00006d60


	//   ....[2]....
        /*0110*/ 	.word	0x000074c0


	//   ....[3]....
        /*0114*/ 	.word	0x00007c80


	//   ....[4]....
        /*0118*/ 	.word	0x00008420


	//   ....[5]....
        /*011c*/ 	.word	0x00008bc0


	//----- nvinfo : EIATTR_MBARRIER_INSTR_OFFSETS
	.align		4
.L_45:
        /*0120*/ 	.byte	0x04, 0x39
        /*0122*/ 	.short	(.L_47 - .L_46)


	//   ....[0]....
.L_46:
        /*0124*/ 	.word	0x00000670
        /*0128*/ 	.word	0x000000ff
        /*012c*/ 	.word	0x00000000
        /*0130*/ 	.short	0x0100
        /*0132*/ 	.byte	0x04
	.zero		1


	//   ....[1]....
        /*0134*/ 	.word	0x00000680
        /*0138*/ 	.word	0x000000ff
        /*013c*/ 	.word	0x00000018
        /*0140*/ 	.short	0x0100
        /*0142*/ 	.byte	0x04
	.zero		1


	//   ....[2]....
        /*0144*/ 	.word	0x00000690
        /*0148*/ 	.word	0x000000ff
        /*014c*/ 	.word	0x00000008
        /*0150*/ 	.short	0x0100
        /*0152*/ 	.byte	0x04
	.zero		1


	//   ....[3]....
        /*0154*/ 	.word	0x000006a0
        /*0158*/ 	.word	0x000000ff
        /*015c*/ 	.word	0x00000020
        /*0160*/ 	.short	0x0100
        /*0162*/ 	.byte	0x04
	.zero		1


	//   ....[4]....
        /*0164*/ 	.word	0x000006b0
        /*0168*/ 	.word	0x000000ff
        /*016c*/ 	.word	0x00000010
        /*0170*/ 	.short	0x0100
        /*0172*/ 	.byte	0x04
	.zero		1


	//   ....[5]....
        /*0174*/ 	.word	0x000006c0
        /*0178*/ 	.word	0x000000ff
        /*017c*/ 	.word	0x00000028
        /*0180*/ 	.short	0x0100
        /*0182*/ 	.byte	0x04
	.zero		1


	//   ....[6]....
        /*0184*/ 	.word	0x000007e0
        /*0188*/ 	.word	0x000000ff
        /*018c*/ 	.word	0x00000030
        /*0190*/ 	.short	0x0100
        /*0192*/ 	.byte	0x04
	.zero		1


	//   ....[7]....
        /*0194*/ 	.word	0x000007f0
        /*0198*/ 	.word	0x000000ff
        /*019c*/ 	.word	0x00000050
        /*01a0*/ 	.short	0x0100
        /*01a2*/ 	.byte	0x04
	.zero		1


	//   ....[8]....
        /*01a4*/ 	.word	0x00000800
        /*01a8*/ 	.word	0x000000ff
        /*01ac*/ 	.word	0x00000038
        /*01b0*/ 	.short	0x0100
        /*01b2*/ 	.byte	0x04
	.zero		1


	//   ....[9]....
        /*01b4*/ 	.word	0x00000810
        /*01b8*/ 	.word	0x000000ff
        /*01bc*/ 	.word	0x00000058
        /*01c0*/ 	.short	0x0100
        /*01c2*/ 	.byte	0x04
	.zero		1


	//   ....[10]....
        /*01c4*/ 	.word	0x00000820
        /*01c8*/ 	.word	0x000000ff
        /*01cc*/ 	.word	0x00000040
        /*01d0*/ 	.short	0x0100
        /*01d2*/ 	.byte	0x04
	.zero		1


	//   ....[11]....
        /*01d4*/ 	.word	0x00000830
        /*01d8*/ 	.word	0x000000ff
        /*01dc*/ 	.word	0x00000060
        /*01e0*/ 	.short	0x0100
        /*01e2*/ 	.byte	0x04
	.zero		1


	//   ....[12]....
        /*01e4*/ 	.word	0x00000840
        /*01e8*/ 	.word	0x000000ff
        /*01ec*/ 	.word	0x00000048
        /*01f0*/ 	.short	0x0100
        /*01f2*/ 	.byte	0x04
	.zero		1


	//   ....[13]....
        /*01f4*/ 	.word	0x00000850
        /*01f8*/ 	.word	0x000000ff
        /*01fc*/ 	.word	0x00000068
        /*0200*/ 	.short	0x0100
        /*0202*/ 	.byte	0x04
	.zero		1


	//   ....[14]....
        /*0204*/ 	.word	0x00000930
        /*0208*/ 	.word	0x000000ff
        /*020c*/ 	.word	0x00000070
        /*0210*/ 	.short	0x0100
        /*0212*/ 	.byte	0x06
	.zero		1


	//   ....[15]....
        /*0214*/ 	.word	0x00000940
        /*0218*/ 	.word	0x000000ff
        /*021c*/ 	.word	0x00000078
        /*0220*/ 	.short	0x0100
        /*0222*/ 	.byte	0x06
	.zero		1


	//   ....[16]....
        /*0224*/ 	.word	0x00000a70
        /*0228*/ 	.word	0x000000ff
        /*022c*/ 	.word	0x00000080
        /*0230*/ 	.short	0x0100
        /*0232*/ 	.byte	0x06
	.zero		1


	//   ....[17]....
        /*0234*/ 	.word	0x00000a80
        /*0238*/ 	.word	0x000000ff
        /*023c*/ 	.word	0x00000090
        /*0240*/ 	.short	0x0100
        /*0242*/ 	.byte	0x06
	.zero		1


	//   ....[18]....
        /*0244*/ 	.word	0x00000a90
        /*0248*/ 	.word	0x000000ff
        /*024c*/ 	.word	0x00000088
        /*0250*/ 	.short	0x0100
        /*0252*/ 	.byte	0x06
	.zero		1


	//   ....[19]....
        /*0254*/ 	.word	0x00000aa0
        /*0258*/ 	.word	0x000000ff
        /*025c*/ 	.word	0x00000098
        /*0260*/ 	.short	0x0100
        /*0262*/ 	.byte	0x06
	.zero		1


	//   ....[20]....
        /*0264*/ 	.word	0x00000bc0
        /*0268*/ 	.word	0x000000ff
        /*026c*/ 	.word	0x000000a0
        /*0270*/ 	.short	0x0100
        /*0272*/ 	.byte	0x04
	.zero		1


	//   ....[21]....
        /*0274*/ 	.word	0x00000bd0
        /*0278*/ 	.word	0x000000ff
        /*027c*/ 	.word	0x000000c0
        /*0280*/ 	.short	0x0100
        /*0282*/ 	.byte	0x04
	.zero		1


	//   ....[22]....
        /*0284*/ 	.word	0x00000be0
        /*0288*/ 	.word	0x000000ff
        /*028c*/ 	.word	0x000000a8
        /*0290*/ 	.short	0x0100
        /*0292*/ 	.byte	0x04
	.zero		1


	//   ....[23]....
        /*0294*/ 	.word	0x00000bf0
        /*0298*/ 	.word	0x000000ff
        /*029c*/ 	.word	0x000000c8
        /*02a0*/ 	.short	0x0100
        /*02a2*/ 	.byte	0x04
	.zero		1


	//   ....[24]....
        /*02a4*/ 	.word	0x00000c00
        /*02a8*/ 	.word	0x000000ff
        /*02ac*/ 	.word	0x000000b0
        /*02b0*/ 	.short	0x0100
        /*02b2*/ 	.byte	0x04
	.zero		1


	//   ....[25]....
        /*02b4*/ 	.word	0x00000c10
        /*02b8*/ 	.word	0x000000ff
        /*02bc*/ 	.word	0x000000d0
        /*02c0*/ 	.short	0x0100
        /*02c2*/ 	.byte	0x04
	.zero		1


	//   ....[26]....
        /*02c4*/ 	.word	0x00000c20
        /*02c8*/ 	.word	0x000000ff
        /*02cc*/ 	.word	0x000000b8
        /*02d0*/ 	.short	0x0100
        /*02d2*/ 	.byte	0x04
	.zero		1


	//   ....[27]....
        /*02d4*/ 	.word	0x00000c30
        /*02d8*/ 	.word	0x000000ff
        /*02dc*/ 	.word	0x000000d8
        /*02e0*/ 	.short	0x0100
        /*02e2*/ 	.byte	0x04
	.zero		1


	//   ....[28]....
        /*02e4*/ 	.word	0x00000d20
        /*02e8*/ 	.word	0x000000ff
        /*02ec*/ 	.word	0x000000e0
        /*02f0*/ 	.short	0x0100
        /*02f2*/ 	.byte	0x04
	.zero		1


	//   ....[29]....
        /*02f4*/ 	.word	0x00000d30
        /*02f8*/ 	.word	0x000000ff
        /*02fc*/ 	.word	0x000000f0
        /*0300*/ 	.short	0x0100
        /*0302*/ 	.byte	0x04
	.zero		1


	//   ....[30]....
        /*0304*/ 	.word	0x00000d40
        /*0308*/ 	.word	0x000000ff
        /*030c*/ 	.word	0x000000e8
        /*0310*/ 	.short	0x0100
        /*0312*/ 	.byte	0x04
	.zero		1


	//   ....[31]....
        /*0314*/ 	.word	0x00000d50
        /*0318*/ 	.word	0x000000ff
        /*031c*/ 	.word	0x000000f8
        /*0320*/ 	.short	0x0100
        /*0322*/ 	.byte	0x04
	.zero		1


	//   ....[32]....
        /*0324*/ 	.word	0x00000e50
        /*0328*/ 	.word	0x000000ff
        /*032c*/ 	.word	0x00000100
        /*0330*/ 	.short	0x0100
        /*0332*/ 	.byte	0x06
	.zero		1


	//   ....[33]....
        /*0334*/ 	.word	0x00001aa0
        /*0338*/ 	.word	0x00000000
        /*033c*/ 	.word	0x000000f0
        /*0340*/ 	.short	0x010a
        /*0342*/ 	.byte	0xff
	.zero		1


	//   ....[34]....
        /*0344*/ 	.word	0x00001ad0
        /*0348*/ 	.word	0x00000000
        /*034c*/ 	.word	0x000000e0
        /*0350*/ 	.short	0x0101
        /*0352*/ 	.byte	0xff
	.zero		1


	//   ....[35]....
        /*0354*/ 	.word	0x00001b90
        /*0358*/ 	.word	0x000000ff
        /*035c*/ 	.word	0x00000018
        /*0360*/ 	.short	0x010a
        /*0362*/ 	.byte	0x04
	.zero		1


	//   ....[36]....
        /*0364*/ 	.word	0x00001c60
        /*0368*/ 	.word	0x000000ff
        /*036c*/ 	.word	0x00000018
        /*0370*/ 	.short	0x010a
        /*0372*/ 	.byte	0x06
	.zero		1


	//   ....[37]....
        /*0374*/ 	.word	0x00001dc0
        /*0378*/ 	.word	0x000000ff
        /*037c*/ 	.word	0x00000018
        /*0380*/ 	.short	0x010a
        /*0382*/ 	.byte	0x04
	.zero		1


	//   ....[38]....
        /*0384*/ 	.word	0x000021a0
        /*0388*/ 	.word	0x000000ff
        /*038c*/ 	.word	0x00000078
        /*0390*/ 	.short	0x0101
        /*0392*/ 	.byte	0x16
	.zero		1


	//   ....[39]....
        /*0394*/ 	.word	0x000021c0
        /*0398*/ 	.word	0x000000ff
        /*039c*/ 	.word	0x00000018
        /*03a0*/ 	.short	0x010a
        /*03a2*/ 	.byte	0x04
	.zero		1


	//   ....[40]....
        /*03a4*/ 	.word	0x00002240
        /*03a8*/ 	.word	0x000000ff
        /*03ac*/ 	.word	0x00000018
        /*03b0*/ 	.short	0x010a
        /*03b2*/ 	.byte	0x06
	.zero		1


	//   ....[41]....
        /*03b4*/ 	.word	0x00002380
        /*03b8*/ 	.word	0x000000ff
        /*03bc*/ 	.word	0x00000018
        /*03c0*/ 	.short	0x010a
        /*03c2*/ 	.byte	0x04
	.zero		1


	//   ....[42]....
        /*03c4*/ 	.word	0x00002790
        /*03c8*/ 	.word	0x00000003
        /*03cc*/ 	.word	0x00000080
        /*03d0*/ 	.short	0x010a
        /*03d2*/ 	.byte	0xff
	.zero		1


	//   ....[43]....
        /*03d4*/ 	.word	0x000028e0
        /*03d8*/ 	.word	0x00000000
        /*03dc*/ 	.word	0x00000000
        /*03e0*/ 	.short	0x0101
        /*03e2*/ 	.byte	0xff
	.zero		1


	//   ....[44]....
        /*03e4*/ 	.word	0x00002ea0
        /*03e8*/ 	.word	0x000000ff
        /*03ec*/ 	.word	0x00000000
        /*03f0*/ 	.short	0x010a
        /*03f2*/ 	.byte	0x04
	.zero		1


	//   ....[45]....
        /*03f4*/ 	.word	0x00002f30
        /*03f8*/ 	.word	0x000000ff
        /*03fc*/ 	.word	0x00000000
        /*0400*/ 	.short	0x010a
        /*0402*/ 	.byte	0x05
	.zero		1


	//   ....[46]....
        /*0404*/ 	.word	0x00002fd0
        /*0408*/ 	.word	0x00000000
        /*040c*/ 	.word	0x00000000
        /*0410*/ 	.short	0x010a
        /*0412*/ 	.byte	0xff
	.zero		1


	//   ....[47]....
        /*0414*/ 	.word	0x00003100
        /*0418*/ 	.word	0x00000000
        /*041c*/ 	.word	0x000000e0
        /*0420*/ 	.short	0x010a
        /*0422*/ 	.byte	0xff
	.zero		1


	//   ....[48]....
        /*0424*/ 	.word	0x00003170
        /*0428*/ 	.word	0x00000000
        /*042c*/ 	.word	0x00000000
        /*0430*/ 	.short	0x0101
        /*0432*/ 	.byte	0xff
	.zero		1


	//   ....[49]....
        /*0434*/ 	.word	0x00003190
        /*0438*/ 	.word	0x000000ff
        /*043c*/ 	.word	0x00000090
        /*0440*/ 	.short	0x010a
        /*0442*/ 	.byte	0x04
	.zero		1


	//   ....[50]....
        /*0444*/ 	.word	0x000032b0
        /*0448*/ 	.word	0x00000000
        /*044c*/ 	.word	0x00000080
        /*0450*/ 	.short	0x010a
        /*0452*/ 	.byte	0xff
	.zero		1


	//   ....[51]....
        /*0454*/ 	.word	0x000033b0
        /*0458*/ 	.word	0x00000000
        /*045c*/ 	.word	0x00000000
        /*0460*/ 	.short	0x0101
        /*0462*/ 	.byte	0xff
	.zero		1


	//   ....[52]....
        /*0464*/ 	.word	0x00003440
        /*0468*/ 	.word	0x000000ff
        /*046c*/ 	.word	0x00000090
        /*0470*/ 	.short	0x0106
        /*0472*/ 	.byte	0x04
	.zero		1


	//   ....[53]....
        /*0474*/ 	.word	0x00003460
        /*0478*/ 	.word	0x000000ff
        /*047c*/ 	.word	0x00000090
        /*0480*/ 	.short	0x010a
        /*0482*/ 	.byte	0x04
	.zero		1


	//   ....[54]....
        /*0484*/ 	.word	0x000034f0
        /*0488*/ 	.word	0x000000ff
        /*048c*/ 	.word	0x00000090
        /*0490*/ 	.short	0x0106
        /*0492*/ 	.byte	0x07
	.zero		1


	//   ....[55]....
        /*0494*/ 	.word	0x00003530
        /*0498*/ 	.word	0x00000000
        /*049c*/ 	.word	0x00000090
        /*04a0*/ 	.short	0x010a
        /*04a2*/ 	.byte	0xff
	.zero		1


	//   ....[56]....
        /*04a4*/ 	.word	0x00003790
        /*04a8*/ 	.word	0x000000ff
        /*04ac*/ 	.word	0x00000008
        /*04b0*/ 	.short	0x010a
        /*04b2*/ 	.byte	0x05
	.zero		1


	//   ....[57]....
        /*04b4*/ 	.word	0x000037b0
        /*04b8*/ 	.word	0x000000ff
        /*04bc*/ 	.word	0x00000008
        /*04c0*/ 	.short	0x010a
        /*04c2*/ 	.byte	0x05
	.zero		1


	//   ....[58]....
        /*04c4*/ 	.word	0x00003950
        /*04c8*/ 	.word	0x000000ff
        /*04cc*/ 	.word	0x00000008
        /*04d0*/ 	.short	0x010a
        /*04d2*/ 	.byte	0x05
	.zero		1


	//   ....[59]....
        /*04d4*/ 	.word	0x00003970
        /*04d8*/ 	.word	0x000000ff
        /*04dc*/ 	.word	0x00000008
        /*04e0*/ 	.short	0x010a
        /*04e2*/ 	.byte	0x05
	.zero		1


	//   ....[60]....
        /*04e4*/ 	.word	0x00003a40
        /*04e8*/ 	.word	0x000000ff
        /*04ec*/ 	.word	0x00000000
        /*04f0*/ 	.short	0x0101
        /*04f2*/ 	.byte	0x04
	.zero		1


	//   ....[61]....
        /*04f4*/ 	.word	0x00003e00
        /*04f8*/ 	.word	0x00000003
        /*04fc*/ 	.word	0x00000080
        /*0500*/ 	.short	0x010a
        /*0502*/ 	.byte	0xff
	.zero		1


	//   ....[62]....
        /*0504*/ 	.word	0x00003ec0
        /*0508*/ 	.word	0x00000003
        /*050c*/ 	.word	0x00000000
        /*0510*/ 	.short	0x0101
        /*0512*/ 	.byte	0xff
	.zero		1


	//   ....[63]....
        /*0514*/ 	.word	0x00003fb0
        /*0518*/ 	.word	0x000000ff
        /*051c*/ 	.word	0x00000000
        /*0520*/ 	.short	0x010a
        /*0522*/ 	.byte	0x04
	.zero		1


	//   ....[64]....
        /*0524*/ 	.word	0x00003fc0
        /*0528*/ 	.word	0x000000ff
        /*052c*/ 	.word	0x000000c0
        /*0530*/ 	.short	0x010a
        /*0532*/ 	.byte	0x07
	.zero		1


	//   ....[65]....
        /*0534*/ 	.word	0x00004080
        /*0538*/ 	.word	0x000000ff
        /*053c*/ 	.word	0x00000000
        /*0540*/ 	.short	0x010a
        /*0542*/ 	.byte	0x05
	.zero		1


	//   ....[66]....
        /*0544*/ 	.word	0x000041d0
        /*0548*/ 	.word	0x000000ff
        /*054c*/ 	.word	0x00000000
        /*0550*/ 	.short	0x010a
        /*0552*/ 	.byte	0x07
	.zero		1


	//   ....[67]....
        /*0554*/ 	.word	0x00004940
        /*0558*/ 	.word	0x000000ff
        /*055c*/ 	.word	0x00000000
        /*0560*/ 	.short	0x010a
        /*0562*/ 	.byte	0x04
	.zero		1


	//   ....[68]....
        /*0564*/ 	.word	0x000049e0
        /*0568*/ 	.word	0x000000ff
        /*056c*/ 	.word	0x00000000
        /*0570*/ 	.short	0x010a
        /*0572*/ 	.byte	0x05
	.zero		1


	//   ....[69]....
        /*0574*/ 	.word	0x00004a70
        /*0578*/ 	.word	0x000000ff
        /*057c*/ 	.word	0x00000000
        /*0580*/ 	.short	0x010a
        /*0582*/ 	.byte	0x05
	.zero		1


	//   ....[70]....
        /*0584*/ 	.word	0x00004b10
        /*0588*/ 	.word	0x00000002
        /*058c*/ 	.word	0x00000000
        /*0590*/ 	.short	0x010a
        /*0592*/ 	.byte	0xff
	.zero		1


	//   ....[71]....
        /*0594*/ 	.word	0x00004b50
        /*0598*/ 	.word	0x00000002
        /*059c*/ 	.word	0x00000000
        /*05a0*/ 	.short	0x010a
        /*05a2*/ 	.byte	0xff
	.zero		1


	//   ....[72]....
        /*05a4*/ 	.word	0x00004bd0
        /*05a8*/ 	.word	0x000000ff
        /*05ac*/ 	.word	0x00000000
        /*05b0*/ 	.short	0x0101
        /*05b2*/ 	.byte	0x04
	.zero		1


	//   ....[73]....
        /*05b4*/ 	.word	0x00004c10
        /*05b8*/ 	.word	0x000000ff
        /*05bc*/ 	.word	0x00000100
        /*05c0*/ 	.short	0x010a
        /*05c2*/ 	.byte	0x3e
	.zero		1


	//   ....[74]....
        /*05c4*/ 	.word	0x00004c70
        /*05c8*/ 	.word	0x000000ff
        /*05cc*/ 	.word	0x00000000
        /*05d0*/ 	.short	0x0101
        /*05d2*/ 	.byte	0x04
	.zero		1


	//   ....[75]....
        /*05d4*/ 	.word	0x00005120
        /*05d8*/ 	.word	0x0000000c
        /*05dc*/ 	.word	0x00000080
        /*05e0*/ 	.short	0x010a
        /*05e2*/ 	.byte	0xff
	.zero		1


	//   ....[76]....
        /*05e4*/ 	.word	0x00005290
        /*05e8*/ 	.word	0x00000000
        /*05ec*/ 	.word	0x00000000
        /*05f0*/ 	.short	0x0101
        /*05f2*/ 	.byte	0xff
	.zero		1


	//   ....[77]....
        /*05f4*/ 	.word	0x00005720
        /*05f8*/ 	.word	0x000000ff
        /*05fc*/ 	.word	0x00000078
        /*0600*/ 	.short	0x010a
        /*0602*/ 	.byte	0x15
	.zero		1


	//   ....[78]....
        /*0604*/ 	.word	0x000058a0
        /*0608*/ 	.word	0x000000ff
        /*060c*/ 	.word	0x00000050
        /*0610*/ 	.short	0x010a
        /*0612*/ 	.byte	0x15
	.zero		1


	//   ....[79]....
        /*0614*/ 	.word	0x00005aa0
        /*0618*/ 	.word	0x000000ff
        /*061c*/ 	.word	0x00000030
        /*0620*/ 	.short	0x010b
        /*0622*/ 	.byte	0x15
	.zero		1


	//   ....[80]....
        /*0624*/ 	.word	0x00005ab0
        /*0628*/ 	.word	0x000000ff
        /*062c*/ 	.word	0x00000000
        /*0630*/ 	.short	0x0101
        /*0632*/ 	.byte	0x06
	.zero		1


	//   ....[81]....
        /*0634*/ 	.word	0x00005ac0
        /*0638*/ 	.word	0x000000ff
        /*063c*/ 	.word	0x00000058
        /*0640*/ 	.short	0x010a
        /*0642*/ 	.byte	0x15
	.zero		1


	//   ....[82]....
        /*0644*/ 	.word	0x00005c80
        /*0648*/ 	.word	0x000000ff
        /*064c*/ 	.word	0x00000038
        /*0650*/ 	.short	0x010b
        /*0652*/ 	.byte	0x15
	.zero		1


	//   ....[83]....
        /*0654*/ 	.word	0x00005c90
        /*0658*/ 	.word	0x000000ff
        /*065c*/ 	.word	0x00000000
        /*0660*/ 	.short	0x0101
        /*0662*/ 	.byte	0x06
	.zero		1


	//   ....[84]....
        /*0664*/ 	.word	0x00005ca0
        /*0668*/ 	.word	0x000000ff
        /*066c*/ 	.word	0x00000060
        /*0670*/ 	.short	0x010a
        /*0672*/ 	.byte	0x15
	.zero		1


	//   ....[85]....
        /*0674*/ 	.word	0x00005e50
        /*0678*/ 	.word	0x000000ff
        /*067c*/ 	.word	0x00000040
        /*0680*/ 	.short	0x010b
        /*0682*/ 	.byte	0x15
	.zero		1


	//   ....[86]....
        /*0684*/ 	.word	0x00005e60
        /*0688*/ 	.word	0x000000ff
        /*068c*/ 	.word	0x00000000
        /*0690*/ 	.short	0x0101
        /*0692*/ 	.byte	0x06
	.zero		1


	//   ....[87]....
        /*0694*/ 	.word	0x00005e70
        /*0698*/ 	.word	0x000000ff
        /*069c*/ 	.word	0x00000068
        /*06a0*/ 	.short	0x010a
        /*06a2*/ 	.byte	0x15
	.zero		1


	//   ....[88]....
        /*06a4*/ 	.word	0x000060c0
        /*06a8*/ 	.word	0x000000ff
        /*06ac*/ 	.word	0x00000048
        /*06b0*/ 	.short	0x010b
        /*06b2*/ 	.byte	0x15
	.zero		1


	//   ....[89]....
        /*06b4*/ 	.word	0x000060d0
        /*06b8*/ 	.word	0x000000ff
        /*06bc*/ 	.word	0x00000000
        /*06c0*/ 	.short	0x0101
        /*06c2*/ 	.byte	0x25
	.zero		1


	//   ....[90]....
        /*06c4*/ 	.word	0x00006110
        /*06c8*/ 	.word	0x000000ff
        /*06cc*/ 	.word	0x00000050
        /*06d0*/ 	.short	0x010a
        /*06d2*/ 	.byte	0x15
	.zero		1


	//   ....[91]....
        /*06d4*/ 	.word	0x00006130
        /*06d8*/ 	.word	0x000000ff
        /*06dc*/ 	.word	0x00000058
        /*06e0*/ 	.short	0x010a
        /*06e2*/ 	.byte	0x15
	.zero		1


	//   ....[92]....
        /*06e4*/ 	.word	0x00006150
        /*06e8*/ 	.word	0x000000ff
        /*06ec*/ 	.word	0x00000060
        /*06f0*/ 	.short	0x010a
        /*06f2*/ 	.byte	0x15
	.zero		1


	//   ....[93]....
        /*06f4*/ 	.word	0x00006190
        /*06f8*/ 	.word	0x00000000
        /*06fc*/ 	.word	0x00000068
        /*0700*/ 	.short	0x010a
        /*0702*/ 	.byte	0xff
	.zero		1


	//   ....[94]....
        /*0704*/ 	.word	0x00006500
        /*0708*/ 	.word	0x00000003
        /*070c*/ 	.word	0x00000080
        /*0710*/ 	.short	0x010a
        /*0712*/ 	.byte	0xff
	.zero		1


	//   ....[95]....
        /*0714*/ 	.word	0x00006680
        /*0718*/ 	.word	0x00000000
        /*071c*/ 	.word	0x00000000
        /*0720*/ 	.short	0x0101
        /*0722*/ 	.byte	0xff
	.zero		1


	//   ....[96]....
        /*0724*/ 	.word	0x00007190
        /*0728*/ 	.word	0x000000ff
        /*072c*/ 	.word	0x00000030
        /*0730*/ 	.short	0x010a
        /*0732*/ 	.byte	0x2b
	.zero		1


	//   ....[97]....
        /*0734*/ 	.word	0x000071c0
        /*0738*/ 	.word	0x00000048
        /*073c*/ 	.word	0x000000a0
        /*0740*/ 	.short	0x010a
        /*0742*/ 	.byte	0xff
	.zero		1


	//   ....[98]....
        /*0744*/ 	.word	0x000072b0
        /*0748*/ 	.word	0x000000ff
        /*074c*/ 	.word	0x00000030
        /*0750*/ 	.short	0x010a
        /*0752*/ 	.byte	0x2b
	.zero		1


	//   ....[99]....
        /*0754*/ 	.word	0x000073a0
        /*0758*/ 	.word	0x00000048
        /*075c*/ 	.word	0x000000a0
        /*0760*/ 	.short	0x010a
        /*0762*/ 	.byte	0xff
	.zero		1


	//   ....[100]....
        /*0764*/ 	.word	0x000079b0
        /*0768*/ 	.word	0x00000000
        /*076c*/ 	.word	0x00000000
        /*0770*/ 	.short	0x0101
        /*0772*/ 	.byte	0xff
	.zero		1


	//   ....[101]....
        /*0774*/ 	.word	0x000079c0
        /*0778*/ 	.word	0x00000002
        /*077c*/ 	.word	0x00000030
        /*0780*/ 	.short	0x010a
        /*0782*/ 	.byte	0xff
	.zero		1


	//   ....[102]....
        /*0784*/ 	.word	0x00007aa0
        /*0788*/ 	.word	0x00000002
        /*078c*/ 	.word	0x00000030
        /*0790*/ 	.short	0x010a
        /*0792*/ 	.byte	0xff
	.zero		1


	//   ....[103]....
        /*0794*/ 	.word	0x00008150
        /*0798*/ 	.word	0x00000010
        /*079c*/ 	.word	0x00000000
        /*07a0*/ 	.short	0x0101
        /*07a2*/ 	.byte	0xff
	.zero		1


	//   ....[104]....
        /*07a4*/ 	.word	0x00008170
        /*07a8*/ 	.word	0x00000000
        /*07ac*/ 	.word	0x00000030
        /*07b0*/ 	.short	0x010a
        /*07b2*/ 	.byte	0xff
	.zero		1


	//   ....[105]....
        /*07b4*/ 	.word	0x00008240
        /*07b8*/ 	.word	0x00000000
        /*07bc*/ 	.word	0x00000030
        /*07c0*/ 	.short	0x010a
        /*07c2*/ 	.byte	0xff
	.zero		1


	//   ....[106]....
        /*07c4*/ 	.word	0x000088f0
        /*07c8*/ 	.word	0x00000010
        /*07cc*/ 	.word	0x00000000
        /*07d0*/ 	.short	0x0101
        /*07d2*/ 	.byte	0xff
	.zero		1


	//   ....[107]....
        /*07d4*/ 	.word	0x00008910
        /*07d8*/ 	.word	0x00000000
        /*07dc*/ 	.word	0x00000030
        /*07e0*/ 	.short	0x010a
        /*07e2*/ 	.byte	0xff
	.zero		1


	//   ....[108]....
        /*07e4*/ 	.word	0x000089e0
        /*07e8*/ 	.word	0x00000000
        /*07ec*/ 	.word	0x00000030
        /*07f0*/ 	.short	0x010a
        /*07f2*/ 	.byte	0xff
	.zero		1


	//   ....[109]....
        /*07f4*/ 	.word	0x00008c50
        /*07f8*/ 	.word	0x00000048
        /*07fc*/ 	.word	0x00000000
        /*0800*/ 	.short	0x0101
        /*0802*/ 	.byte	0xff
	.zero		1


	//   ....[110]....
        /*0804*/ 	.word	0x000090e0
        /*0808*/ 	.word	0x00000000
        /*080c*/ 	.word	0x00000000
        /*0810*/ 	.short	0x0101
        /*0812*/ 	.byte	0xff
	.zero		1


	//   ....[111]....
        /*0814*/ 	.word	0x00009390
        /*0818*/ 	.word	0x000000ff
        /*081c*/ 	.word	0x00000000
        /*0820*/ 	.short	0x0101
        /*0822*/ 	.byte	0x06
	.zero		1


	//   ....[112]....
        /*0824*/ 	.word	0x000093b0
        /*0828*/ 	.word	0x00000000
        /*082c*/ 	.word	0x000000f0
        /*0830*/ 	.short	0x010a
        /*0832*/ 	.byte	0xff
	.zero		1


	//   ....[113]....
        /*0834*/ 	.word	0x00009410
        /*0838*/ 	.word	0x00000000
        /*083c*/ 	.word	0x00000018
        /*0840*/ 	.short	0x010a
        /*0842*/ 	.byte	0xff
	.zero		1


	//   ....[114]....
        /*0844*/ 	.word	0x00009470
        /*0848*/ 	.word	0x00000000
        /*084c*/ 	.word	0x00000018
        /*0850*/ 	.short	0x010a
        /*0852*/ 	.byte	0xff
	.zero		1


	//   ....[115]....
        /*0854*/ 	.word	0x000094c0
        /*0858*/ 	.word	0x00000003
        /*085c*/ 	.word	0x00000080
        /*0860*/ 	.short	0x010a
        /*0862*/ 	.byte	0xff
	.zero		1


	//   ....[116]....
        /*0864*/ 	.word	0x00009520
        /*0868*/ 	.word	0x00000000
        /*086c*/ 	.word	0x00000000
        /*0870*/ 	.short	0x010a
        /*0872*/ 	.byte	0xff
	.zero		1


	//   ....[117]....
        /*0874*/ 	.word	0x00009580
        /*0878*/ 	.word	0x00000000
        /*087c*/ 	.word	0x00000000
        /*0880*/ 	.short	0x010a
        /*0882*/ 	.byte	0xff
	.zero		1


	//   ....[118]....
        /*0884*/ 	.word	0x000095d0
        /*0888*/ 	.word	0x00000000
        /*088c*/ 	.word	0x000000e0
        /*0890*/ 	.short	0x010a
        /*0892*/ 	.byte	0xff
	.zero		1


	//   ....[119]....
        /*0894*/ 	.word	0x00009630
        /*0898*/ 	.word	0x00000000
        /*089c*/ 	.word	0x00000090
        /*08a0*/ 	.short	0x010a
        /*08a2*/ 	.byte	0xff
	.zero		1


	//   ....[120]....
        /*08a4*/ 	.word	0x00009680
        /*08a8*/ 	.word	0x00000000
        /*08ac*/ 	.word	0x00000080
        /*08b0*/ 	.short	0x010a
        /*08b2*/ 	.byte	0xff
	.zero		1


	//   ....[121]....
        /*08b4*/ 	.word	0x000096e0
        /*08b8*/ 	.word	0x00000000
        /*08bc*/ 	.word	0x00000090
        /*08c0*/ 	.short	0x010a
        /*08c2*/ 	.byte	0xff
	.zero		1


	//   ....[122]....
        /*08c4*/ 	.word	0x00009740
        /*08c8*/ 	.word	0x00000007
        /*08cc*/ 	.word	0x00000008
        /*08d0*/ 	.short	0x010a
        /*08d2*/ 	.byte	0xff
	.zero		1


	//   ....[123]....
        /*08d4*/ 	.word	0x00009830
        /*08d8*/ 	.word	0x00000005
        /*08dc*/ 	.word	0x00000008
        /*08e0*/ 	.short	0x010a
        /*08e2*/ 	.byte	0xff
	.zero		1


	//   ....[124]....
        /*08e4*/ 	.word	0x00009880
        /*08e8*/ 	.word	0x00000003
        /*08ec*/ 	.word	0x00000080
        /*08f0*/ 	.short	0x010a
        /*08f2*/ 	.byte	0xff
	.zero		1


	//   ....[125]....
        /*08f4*/ 	.word	0x000098f0
        /*08f8*/ 	.word	0x00000003
        /*08fc*/ 	.word	0x000000c0
        /*0900*/ 	.short	0x010a
        /*0902*/ 	.byte	0xff
	.zero		1


	//   ....[126]....
        /*0904*/ 	.word	0x00009950
        /*0908*/ 	.word	0x00000003
        /*090c*/ 	.word	0x00000000
        /*0910*/ 	.short	0x010a
        /*0912*/ 	.byte	0xff
	.zero		1


	//   ....[127]....
        /*0914*/ 	.word	0x000099b0
        /*0918*/ 	.word	0x00000002
        /*091c*/ 	.word	0x00000000
        /*0920*/ 	.short	0x010a
        /*0922*/ 	.byte	0xff
	.zero		1


	//   ....[128]....
        /*0924*/ 	.word	0x00009a10
        /*0928*/ 	.word	0x00000002
        /*092c*/ 	.word	0x00000000
        /*0930*/ 	.short	0x010a
        /*0932*/ 	.byte	0xff
	.zero		1


	//   ....[129]....
        /*0934*/ 	.word	0x00009a70
        /*0938*/ 	.word	0x00000002
        /*093c*/ 	.word	0x00000000
        /*0940*/ 	.short	0x010a
        /*0942*/ 	.byte	0xff
	.zero		1


	//   ....[130]....
        /*0944*/ 	.word	0x00009ad0
        /*0948*/ 	.word	0x00000002
        /*094c*/ 	.word	0x00000100
        /*0950*/ 	.short	0x010a
        /*0952*/ 	.byte	0xff
	.zero		1


	//   ....[131]....
        /*0954*/ 	.word	0x00009b20
        /*0958*/ 	.word	0x0000000c
        /*095c*/ 	.word	0x00000080
        /*0960*/ 	.short	0x010a
        /*0962*/ 	.byte	0xff
	.zero		1


	//   ....[132]....
        /*0964*/ 	.word	0x00009b80
        /*0968*/ 	.word	0x00000000
        /*096c*/ 	.word	0x00000078
        /*0970*/ 	.short	0x010a
        /*0972*/ 	.byte	0xff
	.zero		1


	//   ....[133]....
        /*0974*/ 	.word	0x00009be0
        /*0978*/ 	.word	0x00000000
        /*097c*/ 	.word	0x00000050
        /*0980*/ 	.short	0x010a
        /*0982*/ 	.byte	0xff
	.zero		1


	//   ....[134]....
        /*0984*/ 	.word	0x00009c40
        /*0988*/ 	.word	0x00000000
        /*098c*/ 	.word	0x00000058
        /*0990*/ 	.short	0x010a
        /*0992*/ 	.byte	0xff
	.zero		1


	//   ....[135]....
        /*0994*/ 	.word	0x00009ca0
        /*0998*/ 	.word	0x00000000
        /*099c*/ 	.word	0x00000060
        /*09a0*/ 	.short	0x010a
        /*09a2*/ 	.byte	0xff
	.zero		1


	//   ....[136]....
        /*09a4*/ 	.word	0x00009d00
        /*09a8*/ 	.word	0x00000000
        /*09ac*/ 	.word	0x00000068
        /*09b0*/ 	.short	0x010a
        /*09b2*/ 	.byte	0xff
	.zero		1


	//   ....[137]....
        /*09b4*/ 	.word	0x00009d60
        /*09b8*/ 	.word	0x00000000
        /*09bc*/ 	.word	0x00000050
        /*09c0*/ 	.short	0x010a
        /*09c2*/ 	.byte	0xff
	.zero		1


	//   ....[138]....
        /*09c4*/ 	.word	0x00009dc0
        /*09c8*/ 	.word	0x00000000
        /*09cc*/ 	.word	0x00000058
        /*09d0*/ 	.short	0x010a
        /*09d2*/ 	.byte	0xff
	.zero		1


	//   ....[139]....
        /*09d4*/ 	.word	0x00009e20
        /*09d8*/ 	.word	0x00000000
        /*09dc*/ 	.word	0x00000060
        /*09e0*/ 	.short	0x010a
        /*09e2*/ 	.byte	0xff
	.zero		1


	//   ....[140]....
        /*09e4*/ 	.word	0x00009e70
        /*09e8*/ 	.word	0x00000003
        /*09ec*/ 	.word	0x00000080
        /*09f0*/ 	.short	0x010a
        /*09f2*/ 	.byte	0xff
	.zero		1


	//   ....[141]....
        /*09f4*/ 	.word	0x00009ed0
        /*09f8*/ 	.word	0x00000002
        /*09fc*/ 	.word	0x00000030
        /*0a00*/ 	.short	0x010a
        /*0a02*/ 	.byte	0xff
	.zero		1


	//   ....[142]....
        /*0a04*/ 	.word	0x00009f20
        /*0a08*/ 	.word	0x00000048
        /*0a0c*/ 	.word	0x000000a0
        /*0a10*/ 	.short	0x010a
        /*0a12*/ 	.byte	0xff
	.zero		1


	//   ....[143]....
        /*0a14*/ 	.word	0x00009f70
        /*0a18*/ 	.word	0x00000002
        /*0a1c*/ 	.word	0x00000030
        /*0a20*/ 	.short	0x010a
        /*0a22*/ 	.byte	0xff
	.zero		1


	//   ....[144]....
        /*0a24*/ 	.word	0x00009fc0
        /*0a28*/ 	.word	0x00000000
        /*0a2c*/ 	.word	0x00000030
        /*0a30*/ 	.short	0x010a
        /*0a32*/ 	.byte	0xff
	.zero		1


	//   ....[145]....
        /*0a34*/ 	.word	0x0000a010
        /*0a38*/ 	.word	0x00000000
        /*0a3c*/ 	.word	0x00000030
        /*0a40*/ 	.short	0x010a
        /*0a42*/ 	.byte	0xff
	.zero		1


	//----- nvinfo : EIATTR_NUM_MBARRIERS
	.align		4
.L_47:
        /*0a44*/ 	.byte	0x03, 0x38
        /*0a46*/ 	.short	0x0021


	//----- nvinfo : EIATTR_EXIT_INSTR_OFFSETS
	.align		4
        /*0a48*/ 	.byte	0x04, 0x1c
        /*0a4a*/ 	.short	(.L_49 - .L_48)


	//   ....[0]....
.L_48:
        /*0a4c*/ 	.word	0x00003000


	//   ....[1]....
        /*0a50*/ 	.word	0x00003500


	//   ....[2]....
        /*0a54*/ 	.word	0x00003560


	//   ....[3]....
        /*0a58*/ 	.word	0x00004eb0


	//   ....[4]....
        /*0a5c*/ 	.word	0x000061c0


	//   ....[5]....
        /*0a60*/ 	.word	0x00006200


	//   ....[6]....
        /*0a64*/ 	.word	0x00009290


	//   ....[7]....
        /*0a68*/ 	.word	0x00009300


	//   ....[8]....
        /*0a6c*/ 	.word	0x00009330


	//   ....[9]....
        /*0a70*/ 	.word	0x000093a0


	//----- nvinfo : EIATTR_MAX_THREADS
	.align		4
.L_49:
        /*0a74*/ 	.byte	0x04, 0x05
        /*0a76*/ 	.short	(.L_51 - .L_50)
.L_50:
        /*0a78*/ 	.word	0x00000100
        /*0a7c*/ 	.word	0x00000001
        /*0a80*/ 	.word	0x00000001


	//----- nvinfo : EIATTR_CRS_STACK_SIZE
	.align		4
.L_51:
        /*0a84*/ 	.byte	0x04, 0x1e
        /*0a86*/ 	.short	(.L_53 - .L_52)
.L_52:
        /*0a88*/ 	.word	0x00000000


	//----- nvinfo : EIATTR_CBANK_PARAM_SIZE
	.align		4
.L_53:
        /*0a8c*/ 	.byte	0x03, 0x19
        /*0a8e*/ 	.short	0x0800


	//----- nvinfo : EIATTR_PARAM_CBANK
	.align		4
        /*0a90*/ 	.byte	0x04, 0x0a
        /*0a92*/ 	.short	(.L_55 - .L_54)
	.align		4
.L_54:
        /*0a94*/ 	.word	index@(.nv.constant0._ZN7cutlass13device_kernelINS_4gemm6kernel13GemmUniversalIN4cute5tupleIJiiiiEEENS1_10collective13CollectiveMmaINS1_35MainloopSm100TmaUmmaWarpSpecializedILi3ELi2ELi4ENS5_IJNS4_1CILi2EEENSA_ILi4EEENSA_ILi1EEEEEEEENS5_IJNSA_ILi128EEESG_SG_EEEfNS5_IJlSD_lEEEfSI_NS4_8TiledMMAINS4_8MMA_AtomIJNS4_23SM100_MMA_TF32_2x1SM_SSINS_10tfloat32_tESM_fLi128ELi128ELNS4_4UMMA5MajorE0ELSO_0ELNSN_7ScaleInE0ELSP_0EEEEEENS4_6LayoutINS5_IJSD_SD_SD_EEENS5_IJNSA_ILi0EEESU_SU_EEEEENS5_IJNS4_10UnderscoreESX_SX_EEEEENS4_28SM100_TMA_2SM_LOAD_MULTICASTENS4_14ComposedLayoutINS4_7SwizzleILi3ELi4ELi3EEENS4_18smem_ptr_flag_bitsILi32EEENSS_INS5_IJNSA_ILi8EEENSA_ILi32EEEEEENS5_IJS17_SD_EEEEEEEvNS4_8identityENS4_18SM100_TMA_2SM_LOADES1B_vS1C_EENS_8epilogue10collective18CollectiveEpilogueINS1F_23Sm100TmaWarpSpecializedILi4ELi2ELi16ELb1ELb0EEEJNS5_IJNSA_ILi64EEESG_SG_EEENS5_IJNSS_IS1K_SD_EENSS_INS5_IJNSA_ILi16EEESB_EEENS5_IJSD_S1K_EEEEEEEEfSI_fSI_NS1F_6fusion15FusionCallbacksIS1J_NS1S_17LinearCombinationIffffLNS_15FloatRoundStyleE2EEES1L_S1R_JEEENS4_5SM1004TMEM4LOAD26SM100_TMEM_LOAD_32dp32b16xENS4_13SM90_TMA_LOADENS11_INS12_ILi2ELi4ELi3EEES15_NSS_INS5_IJS16_S1N_EEENS5_IJS1N_SD_EEEEEEENS4_39AutoVectorizingCopyWithAssumedAlignmentILi128EEENS4_14SM90_TMA_STOREES27_S29_S29_EEEvvEEEEvNT_6ParamsE)
        /*0a98*/ 	.short	0x0380
        /*0a9a*/ 	.short	0x0800


	//----- nvinfo : EIATTR_SW_WAR
	.align		4
.L_55:
        /*0a9c*/ 	.byte	0x04, 0x36
        /*0a9e*/ 	.short	(.L_57 - .L_56)
.L_56:
        /*0aa0*/ 	.word	0x00000008
.L_57:


//--------------------- .nv.callgraph             --------------------------
	.section	.nv.callgraph,"",@"SHT_CUDA_CALLGRAPH"
	.align	4
	.sectionentsize	8
	.align		4
        /*0000*/ 	.word	0x00000000
	.align		4
        /*0004*/ 	.word	0xffffffff
	.align		4
        /*0008*/ 	.word	index@(_ZN7cutlass13device_kernelINS_4gemm6kernel13GemmUniversalIN4cute5tupleIJiiiiEEENS1_10collective13CollectiveMmaINS1_35MainloopSm100TmaUmmaWarpSpecializedILi3ELi2ELi4ENS5_IJNS4_1CILi2EEENSA_ILi4EEENSA_ILi1EEEEEEEENS5_IJNSA_ILi128EEESG_SG_EEEfNS5_IJlSD_lEEEfSI_NS4_8TiledMMAINS4_8MMA_AtomIJNS4_23SM100_MMA_TF32_2x1SM_SSINS_10tfloat32_tESM_fLi128ELi128ELNS4_4UMMA5MajorE0ELSO_0ELNSN_7ScaleInE0ELSP_0EEEEEENS4_6LayoutINS5_IJSD_SD_SD_EEENS5_IJNSA_ILi0EEESU_SU_EEEEENS5_IJNS4_10UnderscoreESX_SX_EEEEENS4_28SM100_TMA_2SM_LOAD_MULTICASTENS4_14ComposedLayoutINS4_7SwizzleILi3ELi4ELi3EEENS4_18smem_ptr_flag_bitsILi32EEENSS_INS5_IJNSA_ILi8EEENSA_ILi32EEEEEENS5_IJS17_SD_EEEEEEEvNS4_8identityENS4_18SM100_TMA_2SM_LOADES1B_vS1C_EENS_8epilogue10collective18CollectiveEpilogueINS1F_23Sm100TmaWarpSpecializedILi4ELi2ELi16ELb1ELb0EEEJNS5_IJNSA_ILi64EEESG_SG_EEENS5_IJNSS_IS1K_SD_EENSS_INS5_IJNSA_ILi16EEESB_EEENS5_IJSD_S1K_EEEEEEEEfSI_fSI_NS1F_6fusion15FusionCallbacksIS1J_NS1S_17LinearCombinationIffffLNS_15FloatRoundStyleE2EEES1L_S1R_JEEENS4_5SM1004TMEM4LOAD26SM100_TMEM_LOAD_32dp32b16xENS4_13SM90_TMA_LOADENS11_INS12_ILi2ELi4ELi3EEES15_NSS_INS5_IJS16_S1N_EEENS5_IJS1N_SD_EEEEEEENS4_39AutoVectorizingCopyWithAssumedAlignmentILi128EEENS4_14SM90_TMA_STOREES27_S29_S29_EEEvvEEEEvNT_6ParamsE)
	.align		4
        /*000c*/ 	.word	index@(__assertfail)
	.align		4
        /*0010*/ 	.word	0x00000000
	.align		4
        /*0014*/ 	.word	0xfffffffe
	.align		4
        /*0018*/ 	.word	0x00000000
	.align		4
        /*001c*/ 	.word	0xfffffffd
	.align		4
        /*0020*/ 	.word	0x00000000
	.align		4
        /*0024*/ 	.word	0xfffffffc


//--------------------- .nv.constant4             --------------------------
	.section	.nv.constant4,"a",@progbits
	.align	8
	.align		8
.nv.constant4:
        /*0000*/ 	.dword	__assertfail
	.align		8
        /*0008*/ 	.dword	__unnamed_1
	.align		8
        /*0010*/ 	.dword	__unnamed_2
	.align		8
        /*0018*/ 	.dword	_ZN40_INTERNAL_1f21d92a_4_k_cu_4f816c85_335104cuda3std3__45__cpo5beginE
	.align		8
        /*0020*/ 	.dword	_ZN40_INTERNAL_1f21d92a_4_k_cu_4f816c85_335104cuda3std3__45__cpo3endE
	.align		8
        /*0028*/ 	.dword	_ZN40_INTERNAL_1f21d92a_4_k_cu_4f816c85_335104cuda3std3__45__cpo6cbeginE
	.align		8
        /*0030*/ 	.dword	_ZN40_INTERNAL_1f21d92a_4_k_cu_4f816c85_335104cuda3std3__45__cpo4cendE
	.align		8
        /*0038*/ 	.dword	_ZN40_INTERNAL_1f21d92a_4_k_cu_4f816c85_335104cuda3std3__442_GLOBAL__N__1f21d92a_4_k_cu_4f816c85_335106ignoreE
	.align		8
        /*0040*/ 	.dword	_ZN40_INTERNAL_1f21d92a_4_k_cu_4f816c85_335104cuda3std3__419piecewise_constructE
	.align		8
        /*0048*/ 	.dword	_ZN40_INTERNAL_1f21d92a_4_k_cu_4f816c85_335104cuda3std3__48in_placeE
	.align		8
        /*0050*/ 	.dword	_ZN40_INTERNAL_1f21d92a_4_k_cu_4f816c85_335104cuda3std6ranges3__45__cpo4swapE
	.align		8
        /*0058*/ 	.dword	_ZN40_INTERNAL_1f21d92a_4_k_cu_4f816c85_335104cuda3std6ranges3__45__cpo9iter_moveE
	.align		8
        /*0060*/ 	.dword	_ZN40_INTERNAL_1f21d92a_4_k_cu_4f816c85_335104cute7productE
	.align		8
        /*0068*/ 	.dword	_ZN40_INTERNAL_1f21d92a_4_k_cu_4f816c85_335104cute1_E
	.align		8
        /*0070*/ 	.dword	$str$25
	.align		8
        /*0078*/ 	.dword	$str$26
	.align		8
        /*0080*/ 	.dword	$str$27
	.align		8
        /*0088*/ 	.dword	$str$28


//--------------------- .text._ZN7cutlass13device_kernelINS_4gemm6kernel13GemmUniversalIN4cute5tupleIJiiiiEEENS1_10collective13CollectiveMmaINS1_35MainloopSm100TmaUmmaWarpSpecializedILi3ELi2ELi4ENS5_IJNS4_1CILi2EEENSA_ILi4EEENSA_ILi1EEEEEEEENS5_IJNSA_ILi128EEESG_SG_EEEfNS5_IJlSD_lEEEfSI_NS4_8TiledMMAINS4_8MMA_AtomIJNS4_23SM100_MMA_TF32_2x1SM_SSINS_10tfloat32_tESM_fLi128ELi128ELNS4_4UMMA5MajorE0ELSO_0ELNSN_7ScaleInE0ELSP_0EEEEEENS4_6LayoutINS5_IJSD_SD_SD_EEENS5_IJNSA_ILi0EEESU_SU_EEEEENS5_IJNS4_10UnderscoreESX_SX_EEEEENS4_28SM100_TMA_2SM_LOAD_MULTICASTENS4_14ComposedLayoutINS4_7SwizzleILi3ELi4ELi3EEENS4_18smem_ptr_flag_bitsILi32EEENSS_INS5_IJNSA_ILi8EEENSA_ILi32EEEEEENS5_IJS17_SD_EEEEEEEvNS4_8identityENS4_18SM100_TMA_2SM_LOADES1B_vS1C_EENS_8epilogue10collective18CollectiveEpilogueINS1F_23Sm100TmaWarpSpecializedILi4ELi2ELi16ELb1ELb0EEEJNS5_IJNSA_ILi64EEESG_SG_EEENS5_IJNSS_IS1K_SD_EENSS_INS5_IJNSA_ILi16EEESB_EEENS5_IJSD_S1K_EEEEEEEEfSI_fSI_NS1F_6fusion15FusionCallbacksIS1J_NS1S_17LinearCombinationIffffLNS_15FloatRoundStyleE2EEES1L_S1R_JEEENS4_5SM1004TMEM4LOAD26SM100_TMEM_LOAD_32dp32b16xENS4_13SM90_TMA_LOADENS11_INS12_ILi2ELi4ELi3EEES15_NSS_INS5_IJS16_S1N_EEENS5_IJS1N_SD_EEEEEEENS4_39AutoVectorizingCopyWithAssumedAlignmentILi128EEENS4_14SM90_TMA_STOREES27_S29_S29_EEEvvEEEEvNT_6ParamsE --------------------------
	.section	.text._ZN7cutlass13device_kernelINS_4gemm6kernel13GemmUniversalIN4cute5tupleIJiiiiEEENS1_10collective13CollectiveMmaINS1_35MainloopSm100TmaUmmaWarpSpecializedILi3ELi2ELi4ENS5_IJNS4_1CILi2EEENSA_ILi4EEENSA_ILi1EEEEEEEENS5_IJNSA_ILi128EEESG_SG_EEEfNS5_IJlSD_lEEEfSI_NS4_8TiledMMAINS4_8MMA_AtomIJNS4_23SM100_MMA_TF32_2x1SM_SSINS_10tfloat32_tESM_fLi128ELi128ELNS4_4UMMA5MajorE0ELSO_0ELNSN_7ScaleInE0ELSP_0EEEEEENS4_6LayoutINS5_IJSD_SD_SD_EEENS5_IJNSA_ILi0EEESU_SU_EEEEENS5_IJNS4_10UnderscoreESX_SX_EEEEENS4_28SM100_TMA_2SM_LOAD_MULTICASTENS4_14ComposedLayoutINS4_7SwizzleILi3ELi4ELi3EEENS4_18smem_ptr_flag_bitsILi32EEENSS_INS5_IJNSA_ILi8EEENSA_ILi32EEEEEENS5_IJS17_SD_EEEEEEEvNS4_8identityENS4_18SM100_TMA_2SM_LOADES1B_vS1C_EENS_8epilogue10collective18CollectiveEpilogueINS1F_23Sm100TmaWarpSpecializedILi4ELi2ELi16ELb1ELb0EEEJNS5_IJNSA_ILi64EEESG_SG_EEENS5_IJNSS_IS1K_SD_EENSS_INS5_IJNSA_ILi16EEESB_EEENS5_IJSD_S1K_EEEEEEEEfSI_fSI_NS1F_6fusion15FusionCallbacksIS1J_NS1S_17LinearCombinationIffffLNS_15FloatRoundStyleE2EEES1L_S1R_JEEENS4_5SM1004TMEM4LOAD26SM100_TMEM_LOAD_32dp32b16xENS4_13SM90_TMA_LOADENS11_INS12_ILi2ELi4ELi3EEES15_NSS_INS5_IJS16_S1N_EEENS5_IJS1N_SD_EEEEEEENS4_39AutoVectorizingCopyWithAssumedAlignmentILi128EEENS4_14SM90_TMA_STOREES27_S29_S29_EEEvvEEEEvNT_6ParamsE,"ax",@progbits
	.align	128
.text._ZN7cutlass13device_kernelINS_4gemm6kernel13GemmUniversalIN4cute5tupleIJiiiiEEENS1_10collective13CollectiveMmaINS1_35MainloopSm100TmaUmmaWarpSpecializedILi3ELi2ELi4ENS5_IJNS4_1CILi2EEENSA_ILi4EEENSA_ILi1EEEEEEEENS5_IJNSA_ILi128EEESG_SG_EEEfNS5_IJlSD_lEEEfSI_NS4_8TiledMMAINS4_8MMA_AtomIJNS4_23SM100_MMA_TF32_2x1SM_SSINS_10tfloat32_tESM_fLi128ELi128ELNS4_4UMMA5MajorE0ELSO_0ELNSN_7ScaleInE0ELSP_0EEEEEENS4_6LayoutINS5_IJSD_SD_SD_EEENS5_IJNSA_ILi0EEESU_SU_EEEEENS5_IJNS4_10UnderscoreESX_SX_EEEEENS4_28SM100_TMA_2SM_LOAD_MULTICASTENS4_14ComposedLayoutINS4_7SwizzleILi3ELi4ELi3EEENS4_18smem_ptr_flag_bitsILi32EEENSS_INS5_IJNSA_ILi8EEENSA_ILi32EEEEEENS5_IJS17_SD_EEEEEEEvNS4_8identityENS4_18SM100_TMA_2SM_LOADES1B_vS1C_EENS_8epilogue10collective18CollectiveEpilogueINS1F_23Sm100TmaWarpSpecializedILi4ELi2ELi16ELb1ELb0EEEJNS5_IJNSA_ILi64EEESG_SG_EEENS5_IJNSS_IS1K_SD_EENSS_INS5_IJNSA_ILi16EEESB_EEENS5_IJSD_S1K_EEEEEEEEfSI_fSI_NS1F_6fusion15FusionCallbacksIS1J_NS1S_17LinearCombinationIffffLNS_15FloatRoundStyleE2EEES1L_S1R_JEEENS4_5SM1004TMEM4LOAD26SM100_TMEM_LOAD_32dp32b16xENS4_13SM90_TMA_LOADENS11_INS12_ILi2ELi4ELi3EEES15_NSS_INS5_IJS16_S1N_EEENS5_IJS1N_SD_EEEEEEENS4_39AutoVectorizingCopyWithAssumedAlignmentILi128EEENS4_14SM90_TMA_STOREES27_S29_S29_EEEvvEEEEvNT_6ParamsE:
        .type           _ZN7cutlass13device_kernelINS_4gemm6kernel13GemmUniversalIN4cute5tupleIJiiiiEEENS1_10collective13CollectiveMmaINS1_35MainloopSm100TmaUmmaWarpSpecializedILi3ELi2ELi4ENS5_IJNS4_1CILi2EEENSA_ILi4EEENSA_ILi1EEEEEEEENS5_IJNSA_ILi128EEESG_SG_EEEfNS5_IJlSD_lEEEfSI_NS4_8TiledMMAINS4_8MMA_AtomIJNS4_23SM100_MMA_TF32_2x1SM_SSINS_10tfloat32_tESM_fLi128ELi128ELNS4_4UMMA5MajorE0ELSO_0ELNSN_7ScaleInE0ELSP_0EEEEEENS4_6LayoutINS5_IJSD_SD_SD_EEENS5_IJNSA_ILi0EEESU_SU_EEEEENS5_IJNS4_10UnderscoreESX_SX_EEEEENS4_28SM100_TMA_2SM_LOAD_MULTICASTENS4_14ComposedLayoutINS4_7SwizzleILi3ELi4ELi3EEENS4_18smem_ptr_flag_bitsILi32EEENSS_INS5_IJNSA_ILi8EEENSA_ILi32EEEEEENS5_IJS17_SD_EEEEEEEvNS4_8identityENS4_18SM100_TMA_2SM_LOADES1B_vS1C_EENS_8epilogue10collective18CollectiveEpilogueINS1F_23Sm100TmaWarpSpecializedILi4ELi2ELi16ELb1ELb0EEEJNS5_IJNSA_ILi64EEESG_SG_EEENS5_IJNSS_IS1K_SD_EENSS_INS5_IJNSA_ILi16EEESB_EEENS5_IJSD_S1K_EEEEEEEEfSI_fSI_NS1F_6fusion15FusionCallbacksIS1J_NS1S_17LinearCombinationIffffLNS_15FloatRoundStyleE2EEES1L_S1R_JEEENS4_5SM1004TMEM4LOAD26SM100_TMEM_LOAD_32dp32b16xENS4_13SM90_TMA_LOADENS11_INS12_ILi2ELi4ELi3EEES15_NSS_INS5_IJS16_S1N_EEENS5_IJS1N_SD_EEEEEEENS4_39AutoVectorizingCopyWithAssumedAlignmentILi128EEENS4_14SM90_TMA_STOREES27_S29_S29_EEEvvEEEEvNT_6ParamsE,@function
        .size           _ZN7cutlass13device_kernelINS_4gemm6kernel13GemmUniversalIN4cute5tupleIJiiiiEEENS1_10collective13CollectiveMmaINS1_35MainloopSm100TmaUmmaWarpSpecializedILi3ELi2ELi4ENS5_IJNS4_1CILi2EEENSA_ILi4EEENSA_ILi1EEEEEEEENS5_IJNSA_ILi128EEESG_SG_EEEfNS5_IJlSD_lEEEfSI_NS4_8TiledMMAINS4_8MMA_AtomIJNS4_23SM100_MMA_TF32_2x1SM_SSINS_10tfloat32_tESM_fLi128ELi128ELNS4_4UMMA5MajorE0ELSO_0ELNSN_7ScaleInE0ELSP_0EEEEEENS4_6LayoutINS5_IJSD_SD_SD_EEENS5_IJNSA_ILi0EEESU_SU_EEEEENS5_IJNS4_10UnderscoreESX_SX_EEEEENS4_28SM100_TMA_2SM_LOAD_MULTICASTENS4_14ComposedLayoutINS4_7SwizzleILi3ELi4ELi3EEENS4_18smem_ptr_flag_bitsILi32EEENSS_INS5_IJNSA_ILi8EEENSA_ILi32EEEEEENS5_IJS17_SD_EEEEEEEvNS4_8identityENS4_18SM100_TMA_2SM_LOADES1B_vS1C_EENS_8epilogue10collective18CollectiveEpilogueINS1F_23Sm100TmaWarpSpecializedILi4ELi2ELi16ELb1ELb0EEEJNS5_IJNSA_ILi64EEESG_SG_EEENS5_IJNSS_IS1K_SD_EENSS_INS5_IJNSA_ILi16EEESB_EEENS5_IJSD_S1K_EEEEEEEEfSI_fSI_NS1F_6fusion15FusionCallbacksIS1J_NS1S_17LinearCombinationIffffLNS_15FloatRoundStyleE2EEES1L_S1R_JEEENS4_5SM1004TMEM4LOAD26SM100_TMEM_LOAD_32dp32b16xENS4_13SM90_TMA_LOADENS11_INS12_ILi2ELi4ELi3EEES15_NSS_INS5_IJS16_S1N_EEENS5_IJS1N_SD_EEEEEEENS4_39AutoVectorizingCopyWithAssumedAlignmentILi128EEENS4_14SM90_TMA_STOREES27_S29_S29_EEEvvEEEEvNT_6ParamsE,(.L_x_198 - _ZN7cutlass13device_kernelINS_4gemm6kernel13GemmUniversalIN4cute5tupleIJiiiiEEENS1_10collective13CollectiveMmaINS1_35MainloopSm100TmaUmmaWarpSpecializedILi3ELi2ELi4ENS5_IJNS4_1CILi2EEENSA_ILi4EEENSA_ILi1EEEEEEEENS5_IJNSA_ILi128EEESG_SG_EEEfNS5_IJlSD_lEEEfSI_NS4_8TiledMMAINS4_8MMA_AtomIJNS4_23SM100_MMA_TF32_2x1SM_SSINS_10tfloat32_tESM_fLi128ELi128ELNS4_4UMMA5MajorE0ELSO_0ELNSN_7ScaleInE0ELSP_0EEEEEENS4_6LayoutINS5_IJSD_SD_SD_EEENS5_IJNSA_ILi0EEESU_SU_EEEEENS5_IJNS4_10UnderscoreESX_SX_EEEEENS4_28SM100_TMA_2SM_LOAD_MULTICASTENS4_14ComposedLayoutINS4_7SwizzleILi3ELi4ELi3EEENS4_18smem_ptr_flag_bitsILi32EEENSS_INS5_IJNSA_ILi8EEENSA_ILi32EEEEEENS5_IJS17_SD_EEEEEEEvNS4_8identityENS4_18SM100_TMA_2SM_LOADES1B_vS1C_EENS_8epilogue10collective18CollectiveEpilogueINS1F_23Sm100TmaWarpSpecializedILi4ELi2ELi16ELb1ELb0EEEJNS5_IJNSA_ILi64EEESG_SG_EEENS5_IJNSS_IS1K_SD_EENSS_INS5_IJNSA_ILi16EEESB_EEENS5_IJSD_S1K_EEEEEEEEfSI_fSI_NS1F_6fusion15FusionCallbacksIS1J_NS1S_17LinearCombinationIffffLNS_15FloatRoundStyleE2EEES1L_S1R_JEEENS4_5SM1004TMEM4LOAD26SM100_TMEM_LOAD_32dp32b16xENS4_13SM90_TMA_LOADENS11_INS12_ILi2ELi4ELi3EEES15_NSS_INS5_IJS16_S1N_EEENS5_IJS1N_SD_EEEEEEENS4_39AutoVectorizingCopyWithAssumedAlignmentILi128EEENS4_14SM90_TMA_STOREES27_S29_S29_EEEvvEEEEvNT_6ParamsE)
        .other          _ZN7cutlass13device_kernelINS_4gemm6kernel13GemmUniversalIN4cute5tupleIJiiiiEEENS1_10collective13CollectiveMmaINS1_35MainloopSm100TmaUmmaWarpSpecializedILi3ELi2ELi4ENS5_IJNS4_1CILi2EEENSA_ILi4EEENSA_ILi1EEEEEEEENS5_IJNSA_ILi128EEESG_SG_EEEfNS5_IJlSD_lEEEfSI_NS4_8TiledMMAINS4_8MMA_AtomIJNS4_23SM100_MMA_TF32_2x1SM_SSINS_10tfloat32_tESM_fLi128ELi128ELNS4_4UMMA5MajorE0ELSO_0ELNSN_7ScaleInE0ELSP_0EEEEEENS4_6LayoutINS5_IJSD_SD_SD_EEENS5_IJNSA_ILi0EEESU_SU_EEEEENS5_IJNS4_10UnderscoreESX_SX_EEEEENS4_28SM100_TMA_2SM_LOAD_MULTICASTENS4_14ComposedLayoutINS4_7SwizzleILi3ELi4ELi3EEENS4_18smem_ptr_flag_bitsILi32EEENSS_INS5_IJNSA_ILi8EEENSA_ILi32EEEEEENS5_IJS17_SD_EEEEEEEvNS4_8identityENS4_18SM100_TMA_2SM_LOADES1B_vS1C_EENS_8epilogue10collective18CollectiveEpilogueINS1F_23Sm100TmaWarpSpecializedILi4ELi2ELi16ELb1ELb0EEEJNS5_IJNSA_ILi64EEESG_SG_EEENS5_IJNSS_IS1K_SD_EENSS_INS5_IJNSA_ILi16EEESB_EEENS5_IJSD_S1K_EEEEEEEEfSI_fSI_NS1F_6fusion15FusionCallbacksIS1J_NS1S_17LinearCombinationIffffLNS_15FloatRoundStyleE2EEES1L_S1R_JEEENS4_5SM1004TMEM4LOAD26SM100_TMEM_LOAD_32dp32b16xENS4_13SM90_TMA_LOADENS11_INS12_ILi2ELi4ELi3EEES15_NSS_INS5_IJS16_S1N_EEENS5_IJS1N_SD_EEEEEEENS4_39AutoVectorizingCopyWithAssumedAlignmentILi128EEENS4_14SM90_TMA_STOREES27_S29_S29_EEEvvEEEEvNT_6ParamsE,@"STO_CUDA_ENTRY STV_DEFAULT"
_ZN7cutlass13device_kernelINS_4gemm6kernel13GemmUniversalIN4cute5tupleIJiiiiEEENS1_10collective13CollectiveMmaINS1_35MainloopSm100TmaUmmaWarpSpecializedILi3ELi2ELi4ENS5_IJNS4_1CILi2EEENSA_ILi4EEENSA_ILi1EEEEEEEENS5_IJNSA_ILi128EEESG_SG_EEEfNS5_IJlSD_lEEEfSI_NS4_8TiledMMAINS4_8MMA_AtomIJNS4_23SM100_MMA_TF32_2x1SM_SSINS_10tfloat32_tESM_fLi128ELi128ELNS4_4UMMA5MajorE0ELSO_0ELNSN_7ScaleInE0ELSP_0EEEEEENS4_6LayoutINS5_IJSD_SD_SD_EEENS5_IJNSA_ILi0EEESU_SU_EEEEENS5_IJNS4_10UnderscoreESX_SX_EEEEENS4_28SM100_TMA_2SM_LOAD_MULTICASTENS4_14ComposedLayoutINS4_7SwizzleILi3ELi4ELi3EEENS4_18smem_ptr_flag_bitsILi32EEENSS_INS5_IJNSA_ILi8EEENSA_ILi32EEEEEENS5_IJS17_SD_EEEEEEEvNS4_8identityENS4_18SM100_TMA_2SM_LOADES1B_vS1C_EENS_8epilogue10collective18CollectiveEpilogueINS1F_23Sm100TmaWarpSpecializedILi4ELi2ELi16ELb1ELb0EEEJNS5_IJNSA_ILi64EEESG_SG_EEENS5_IJNSS_IS1K_SD_EENSS_INS5_IJNSA_ILi16EEESB_EEENS5_IJSD_S1K_EEEEEEEEfSI_fSI_NS1F_6fusion15FusionCallbacksIS1J_NS1S_17LinearCombinationIffffLNS_15FloatRoundStyleE2EEES1L_S1R_JEEENS4_5SM1004TMEM4LOAD26SM100_TMEM_LOAD_32dp32b16xENS4_13SM90_TMA_LOADENS11_INS12_ILi2ELi4ELi3EEES15_NSS_INS5_IJS16_S1N_EEENS5_IJS1N_SD_EEEEEEENS4_39AutoVectorizingCopyWithAssumedAlignmentILi128EEENS4_14SM90_TMA_STOREES27_S29_S29_EEEvvEEEEvNT_6ParamsE:
[----:B------:R-:W1:Y:S01]  /*0000*/  LDC R1, c[0x0][0x37c] ;  /* 0x0000df00ff017b82 */ /* 0x000e620000000800 */
[----:B------:R-:W2:Y:S01]  /*0010*/  S2R R69, SR_TID.X ;  /* 0x0000000000457919 */ /* 0x000ea20000002100 */
[----:B------:R-:W3:Y:S06]  /*0020*/  LDCU.64 UR8, c[0x0][0x890] ;  /* 0x00011200ff0877ac */ /* 0x000eec0008000a00 */
[----:B------:R-:W4:Y:S01]  /*0030*/  S2UR UR61, SR_CgaCtaId ;  /* 0x00000000003d79c3 */ /* 0x000f220000008800 */
[----:B------:R-:W-:Y:S02]  /*0040*/  PRMT R26, RZ, 0x7610, R26 ;  /* 0x00007610ff1a7816 */ /* 0x000fe4000000001a */
[----:B------:R-:W-:-:S02]  /*0050*/  ELECT P0, URZ, PT ;  /* 0x0000000000ff782f */ /* 0x000fc40003800000 */
[----:B---3--:R-:W-:-:S04]  /*0060*/  ISETP.NE.U32.AND P1, PT, RZ, UR8, PT ;  /* 0x00000008ff007c0c */ /* 0x008fc8000bf25070 */
[----:B------:R-:W-:Y:S01]  /*0070*/  ISETP.NE.AND.EX P2, PT, RZ, UR9, PT, P1 ;  /* 0x00000009ff007c0c */ /* 0x000fe2000bf45310 */
[----:B----4-:R-:W-:Y:S02]  /*0080*/  ULOP3.LUT UR5, UR61, 0x1, URZ, 0xc0, !UPT ;  /* 0x000000013d057892 */ /* 0x010fe4000f8ec0ff */
[----:B------:R-:W-:Y:S01]  /*0090*/  ULOP3.LUT UR4, UR61, 0x1, URZ, 0x3c, !UPT ;  /* 0x000000013d047892 */ /* 0x000fe2000f8e3cff */
[----:B--2---:R-:W-:-:S03]  /*00a0*/  SHF.R.U32.HI R56, RZ, 0x5, R69 ;  /* 0x00000005ff387819 */ /* 0x004fc60000011645 */
[----:B------:R-:W-:Y:S02]  /*00b0*/  IMAD.U32 R2, RZ, RZ, UR5 ;  /* 0x00000005ff027e24 */ /* 0x000fe4000f8e00ff */
[----:B------:R-:W2:Y:S02]  /*00c0*/  SHFL.IDX PT, R0, R56, RZ, 0x1f ;  /* 0x00001fff38007589 */ /* 0x000ea400000e0000 */
[----:B--2---:R-:W-:Y:S01]  /*00d0*/  R2UR UR21, R0 ;  /* 0x00000000001572ca */ /* 0x004fe200000e0000 */
[----:B------:R-:W-:Y:S01]  /*00e0*/  IMAD.U32 R0, RZ, RZ, UR4 ;  /* 0x00000004ff007e24 */ /* 0x000fe2000f8e00ff */
[----:B-1----:R-:W-:-:S13]  /*00f0*/  @P2 BRA `(.L_x_0) ;  /* 0x0000000000302947 */ /* 0x002fda0003800000 */
[----:B------:R-:W1:Y:S02]  /*0100*/  LDCU.64 UR4, c[0x0][0x888] ;  /* 0x00011100ff0477ac */ /* 0x000e640008000a00 */
[----:B-1----:R-:W-:-:S04]  /*0110*/  UISETP.NE.U32.AND UP0, UPT, UR4, URZ, UPT ;  /* 0x000000ff0400728c */ /* 0x002fc8000bf05070 */
[----:B------:R-:W-:-:S09]  /*0120*/  UISETP.NE.AND.EX UP0, UPT, UR5, URZ, UPT, UP0 ;  /* 0x000000ff0500728c */ /* 0x000fd2000bf05300 */
[----:B------:R-:W-:Y:S05]  /*0130*/  BRA.U !UP0, `(.L_x_1) ;  /* 0x0000000108147547 */ /* 0x000fea000b800000 */
[----:B------:R-:W1:Y:S01]  /*0140*/  LDC.64 R4, c[0x0][0x888] ;  /* 0x00022200ff047b82 */ /* 0x000e620000000a00 */
[----:B------:R-:W1:Y:S02]  /*0150*/  LDCU.64 UR4, c[0x0][0x358] ;  /* 0x00006b00ff0477ac */ /* 0x000e640008000a00 */
[----:B-1----:R1:W5:Y:S01]  /*0160*/  LDG.E R27, desc[UR4][R4.64] ;  /* 0x00000004041b7981 */ /* 0x002362000c1e1900 */
[----:B------:R-:W-:Y:S01]  /*0170*/  HFMA2 R26, -RZ, RZ, 0, 5.9604644775390625e-08 ;  /* 0x00000001ff1a7431 */ /* 0x000fe200000001ff */
[----:B------:R-:W-:Y:S05]  /*0180*/  BRA `(.L_x_0) ;  /* 0x00000000000c7947 */ /* 0x000fea0003800000 */
.L_x_1:
[----:B------:R-:W1:Y:S01]  /*0190*/  LDCU UR4, c[0x0][0x880] ;  /* 0x00011000ff0477ac */ /* 0x000e620008000800 */
[----:B------:R-:W-:Y:S01]  /*01a0*/  HFMA2 R26, -RZ, RZ, 0, 5.9604644775390625e-08 ;  /* 0x00000001ff1a7431 */ /* 0x000fe200000001ff */
[----:B-1----:R-:W-:-:S07]  /*01b0*/  MOV R27, UR4 ;  /* 0x00000004001b7c02 */ /* 0x002fce0008000f00 */
.L_x_0:
[----:B------:R-:W2:Y:S02]  /*01c0*/  LDCU.64 UR4, c[0x0][0x8b0] ;  /* 0x00011600ff0477ac */ /* 0x000ea40008000a00 */
[----:B--2---:R-:W-:-:S04]  /*01d0*/  UISETP.NE.U32.AND UP0, UPT, UR4, URZ, UPT ;  /* 0x000000ff0400728c */ /* 0x004fc8000bf05070 */
[----:B------:R-:W-:-:S09]  /*01e0*/  UISETP.NE.AND.EX UP0, UPT, UR5, URZ, UPT, UP0 ;  /* 0x000000ff0500728c */ /* 0x000fd2000bf05300 */
[----:B------:R-:W-:Y:S05]  /*01f0*/  BRA.U UP0, `(.L_x_2) ;  /* 0x0000000100287547 */ /* 0x000fea000b800000 */
[----:B------:R-:W2:Y:S02]  /*0200*/  LDCU.64 UR4, c[0x0][0x8a8] ;  /* 0x00011500ff0477ac */ /* 0x000ea40008000a00 */
[----:B--2---:R-:W-:-:S04]  /*0210*/  UISETP.NE.U32.AND UP0, UPT, UR4, URZ, UPT ;  /* 0x000000ff0400728c */ /* 0x004fc8000bf05070 */
[----:B------:R-:W-:-:S09]  /*0220*/  UISETP.NE.AND.EX UP0, UPT, UR5, URZ, UPT, UP0 ;  /* 0x000000ff0500728c */ /* 0x000fd2000bf05300 */
[----:B------:R-:W-:Y:S05]  /*0230*/  BRA.U !UP0, `(.L_x_3) ;  /* 0x0000000108107547 */ /* 0x000fea000b800000 */
[----:B------:R-:W2:Y:S01]  /*0240*/  LDC.64 R24, c[0x0][0x8a8] ;  /* 0x00022a00ff187b82 */ /* 0x000ea20000000a00 */
[----:B------:R-:W2:Y:S02]  /*0250*/  LDCU.64 UR4, c[0x0][0x358] ;  /* 0x00006b00ff0477ac */ /* 0x000ea40008000a00 */
[----:B--2---:R2:W5:Y:S01]  /*0260*/  LDG.E R24, desc[UR4][R24.64] ;  /* 0x0000000418187981 */ /* 0x004562000c1e1900 */
[----:B------:R-:W-:Y:S05]  /*0270*/  BRA `(.L_x_2) ;  /* 0x0000000000087947 */ /* 0x000fea0003800000 */
.L_x_3:
[----:B------:R-:W2:Y:S02]  /*0280*/  LDCU UR4, c[0x0][0x8a0] ;  /* 0x00011400ff0477ac */ /* 0x000ea40008000800 */
[----:B--2---:R-:W-:Y:S02]  /*0290*/  MOV R24, UR4 ;  /* 0x0000000400187c02 */ /* 0x004fe40008000f00 */
.L_x_2:
[----:B------:R-:W-:Y:S01]  /*02a0*/  IMAD.U32 R3, RZ, RZ, UR21 ;  /* 0x00000015ff037e24 */ /* 0x000fe2000f8e00ff */
[----:B------:R-:W-:Y:S04]  /*02b0*/  BSSY.RECONVERGENT B0, `(.L_x_4) ;  /* 0x000000c000007945 */ /* 0x000fe80003800200 */
[C---:B------:R-:W-:Y:S02]  /*02c0*/  ISETP.NE.OR P3, PT, R3.reuse, 0x1, !P0 ;  /* 0x000000010300780c */ /* 0x040fe40004765670 */
[----:B------:R-:W-:-:S11]  /*02d0*/  ISETP.NE.OR P2, PT, R3, 0x3, !P0 ;  /* 0x000000030300780c */ /* 0x000fd60004745670 */
[----:B------:R-:W-:Y:S05]  /*02e0*/  @P3 BRA `(.L_x_5) ;  /* 0x0000000000203947 */ /* 0x000fea0003800000 */
[----:B------:R-:W3:Y:S02]  /*02f0*/  LDCU.64 UR4, c[0x0][0x348] ;  /* 0x00006900ff0477ac */ /* 0x000ee40008000a00 */
[----:B---3--:R-:W-:Y:S02]  /*0300*/  UIADD3 UR6, UP1, UPT, UR4, 0x80, URZ ;  /* 0x0000008004067890 */ /* 0x008fe4000ff3e0ff */
[----:B------:R-:W-:Y:S02]  /*0310*/  UIADD3 UR4, UP0, UPT, UR4, 0x180, URZ ;  /* 0x0000018004047890 */ /* 0x000fe4000ff1e0ff */
[----:B------:R-:W-:Y:S02]  /*0320*/  UIADD3.X UR7, UPT, UPT, URZ, UR5, URZ, UP1, !UPT ;  /* 0x00000005ff077290 */ /* 0x000fe40008ffe4ff */
[----:B------:R-:W-:-:S07]  /*0330*/  UIADD3.X UR5, UPT, UPT, URZ, UR5, URZ, UP0, !UPT ;  /* 0x00000005ff057290 */ /* 0x000fce00087fe4ff */
[----:B------:R3:W-:Y:S02]  /*0340*/  UTMACCTL.PF [UR6] ;  /* 0x00000000060079b9 */ /* 0x0007e40008040000 */
[----:B------:R3:W-:Y:S02]  /*0350*/  UTMACCTL.PF [UR4] ;  /* 0x00000000040079b9 */ /* 0x0007e40008040000 */
[----:B---3--:R-:W-:Y:S01]  /*0360*/  NOP ;  /* 0x0000000000007918 */ /* 0x008fe20000000000 */
.L_x_5:
[----:B------:R-:W-:Y:S05]  /*0370*/  BSYNC.RECONVERGENT B0 ;  /* 0x0000000000007941 */ /* 0x000fea0003800200 */
.L_x_4:
[----:B------:R-:W-:Y:S04]  /*0380*/  BSSY.RECONVERGENT B0, `(.L_x_6) ;  /* 0x000000a000007945 */ /* 0x000fe80003800200 */
        /* <DEDUP_REMOVED lines=9> */
.L_x_7:
[----:B------:R-:W-:Y:S05]  /*0420*/  BSYNC.RECONVERGENT B0 ;  /* 0x0000000000007941 */ /* 0x000fea0003800200 */
.L_x_6:
[----:B------:R-:W3:Y:S01]  /*0430*/  LDCU.64 UR4, c[0x0][0x888] ;  /* 0x00011100ff0477ac */ /* 0x000ee20008000a00 */
[----:B------:R-:W-:Y:S01]  /*0440*/  ISETP.NE.AND.EX P1, PT, RZ, UR9, PT, P1 ;  /* 0x00000009ff007c0c */ /* 0x000fe2000bf25310 */
[----:B------:R-:W-:Y:S01]  /*0450*/  UPLOP3.LUT UP4, UPT, UPT, UPT, UPT, 0x80, 0x8 ;  /* 0x000000000008789c */ /* 0x000fe20003f8f070 */
[----:B---3--:R-:W-:-:S04]  /*0460*/  ISETP.NE.U32.AND P2, PT, RZ, UR4, PT ;  /* 0x00000004ff007c0c */ /* 0x008fc8000bf45070 */
[----:B------:R-:W-:-:S13]  /*0470*/  ISETP.NE.AND.EX P2, PT, RZ, UR5, PT, P2 ;  /* 0x00000005ff007c0c */ /* 0x000fda000bf45320 */
[----:B------:R-:W-:Y:S05]  /*0480*/  @P2 BRA P1, `(.L_x_8) ;  /* 0x0000000000282947 */ /* 0x000fea0000800000 */
[----:B------:R-:W-:Y:S01]  /*0490*/  UISETP.NE.U32.AND UP0, UPT, UR8, URZ, UPT ;  /* 0x000000ff0800728c */ /* 0x000fe2000bf05070 */
[----:B-----5:R-:W-:Y:S01]  /*04a0*/  FSETP.NEU.AND P1, PT, R27, RZ, PT ;  /* 0x000000ff1b00720b */ /* 0x020fe20003f2d000 */
[----:B------:R-:W-:Y:S02]  /*04b0*/  UISETP.NE.U32.AND UP2, UPT, UR4, URZ, UPT ;  /* 0x000000ff0400728c */ /* 0x000fe4000bf45070 */
[----:B------:R-:W-:Y:S02]  /*04c0*/  UISETP.NE.AND.EX UP1, UPT, UR9, URZ, UPT, UP0 ;  /* 0x000000ff0900728c */ /* 0x000fe4000bf25300 */
[----:B------:R-:W-:-:S04]  /*04d0*/  UISETP.NE.AND.EX UP0, UPT, UR5, URZ, UPT, UP2 ;  /* 0x000000ff0500728c */ /* 0x000fc8000bf05320 */
[----:B------:R-:W-:-:S04]  /*04e0*/  USEL UR4, URZ, 0xffffffff, UP0 ;  /* 0xffffffffff047887 */ /* 0x000fc80008000000 */
[----:B------:R-:W-:Y:S01]  /*04f0*/  VOTEU.ANY UP0, P1 ;  /* 0x0000000000ff7886 */ /* 0x000fe20000800100 */
[----:B------:R-:W-:-:S04]  /*0500*/  @!UP1 USEL UR4, URZ, 0xffffffff, UP0 ;  /* 0xffffffffff049887 */ /* 0x000fc80008000000 */
[----:B------:R-:W-:-:S04]  /*0510*/  ULOP3.LUT UR4, UR4, 0x1, URZ, 0xc0, !UPT ;  /* 0x0000000104047892 */ /* 0x000fc8000f8ec0ff */
[----:B------:R-:W-:-:S11]  /*0520*/  UISETP.NE.U32.AND UP4, UPT, UR4, 0x1, UPT ;  /* 0x000000010400788c */ /* 0x000fd6000bf85070 */
.L_x_8:
[----:B------:R-:W3:Y:S01]  /*0530*/  SHFL.IDX PT, R3, R56, RZ, 0x1f ;  /* 0x00001fff38037589 */ /* 0x000ee200000e0000 */
[----:B------:R-:W-:Y:S01]  /*0540*/  R2UR UR4, R2 ;  /* 0x00000000020472ca */ /* 0x000fe200000e0000 */
[----:B------:R-:W-:-:S04]  /*0550*/  UISETP.NE.AND UP0, UPT, UR21, 0x2, UPT ;  /* 0x000000021500788c */ /* 0x000fc8000bf05270 */
[----:B------:R-:W-:-:S08]  /*0560*/  USEL UR46, URZ, 0x1, UP0 ;  /* 0x00000001ff2e7887 */ /* 0x000fd00008000000 */
[----:B------:R-:W-:-:S06]  /*0570*/  UISETP.EQ.AND UP1, UPT, UR4, URZ, !UP0 ;  /* 0x000000ff0400728c */ /* 0x000fcc000c722270 */
[----:B------:R-:W-:Y:S02]  /*0580*/  PLOP3.LUT P4, PT, P0, PT, UP1, 0x80, 0x8 ;  /* 0x000000000008781c */ /* 0x000fe4000078f018 */
[----:B---3--:R-:W-:-:S13]  /*0590*/  ISETP.NE.AND P1, PT, R3, RZ, PT ;  /* 0x000000ff0300720c */ /* 0x008fda0003f25270 */
[----:B------:R-:W-:Y:S05]  /*05a0*/  @P1 BRA `(.L_x_9) ;  /* 0x00000000004c1947 */ /* 0x000fea0003800000 */
[----:B------:R-:W-:Y:S01]  /*05b0*/  UMOV UR4, 0x400 ;  /* 0x0000040000047882 */ /* 0x000fe20000000000 */
[----:B------:R-:W-:Y:S01]  /*05c0*/  UMOV UR8, 0x1 ;  /* 0x0000000100087882 */ /* 0x000fe20000000000 */
[----:B------:R-:W-:Y:S01]  /*05d0*/  UMOV UR6, 0x4 ;  /* 0x0000000400067882 */ /* 0x000fe20000000000 */
[----:B------:R-:W-:Y:S02]  /*05e0*/  ULEA UR4, UR61, UR4, 0x18 ;  /* 0x000000043d047291 */ /* 0x000fe4000f8ec0ff */
[----:B------:R-:W-:-:S04]  /*05f0*/  UIADD3 UR8, UPT, UPT, -UR8, 0x100000, URZ ;  /* 0x0010000008087890 */ /* 0x000fc8000fffe1ff */
[----:B------:R-:W-:Y:S02]  /*0600*/  USHF.L.U32 UR9, UR8, 0xb, URZ ;  /* 0x0000000b08097899 */ /* 0x000fe400080006ff */
[----:B------:R-:W-:Y:S02]  /*0610*/  USHF.L.U32 UR8, UR8, 0x1, URZ ;  /* 0x0000000108087899 */ /* 0x000fe400080006ff */
[----:B------:R-:W-:-:S04]  /*0620*/  UIADD3 UR6, UPT, UPT, -UR6, 0x100000, URZ ;  /* 0x0010000006067890 */ /* 0x000fc8000fffe1ff */
[----:B------:R-:W-:Y:S02]  /*0630*/  USHF.L.U32 UR7, UR6, 0xb, URZ ;  /* 0x0000000b06077899 */ /* 0x000fe400080006ff */
[----:B------:R-:W-:Y:S01]  /*0640*/  USHF.L.U32 UR6, UR6, 0x1, URZ ;  /* 0x0000000106067899 */ /* 0x000fe200080006ff */
[----:B------:R-:W-:Y:S01]  /*0650*/  ELECT P1, URZ, PT ;  /* 0x0000000000ff782f */ /* 0x000fe20003820000 */
[----:B------:R-:W3:Y:S02]  /*0660*/  FENCE.VIEW.ASYNC.S ;  /* 0x00000000000073c6 */ /* 0x000ee40000000000 */
[----:B---3--:R3:W4:Y:S08]  /*0670*/  SYNCS.EXCH.64 URZ, [UR4], UR8 ;  /* 0x0000000804ff75b2 */ /* 0x0087300008000100 */
[----:B------:R3:W1:Y:S01]  /*0680*/  SYNCS.EXCH.64 URZ, [UR4+0x18], UR6 ;  /* 0x0000180604ff75b2 */ /* 0x0006620008000100 */
[----:B------:R3:W1:Y:S01]  /*0690*/  SYNCS.EXCH.64 URZ, [UR4+0x8], UR8 ;  /* 0x0000080804ff75b2 */ /* 0x0006620008000100 */
[----:B------:R3:W1:Y:S01]  /*06a0*/  SYNCS.EXCH.64 URZ, [UR4+0x20], UR6 ;  /* 0x0000200604ff75b2 */ /* 0x0006620008000100 */
[----:B------:R3:W1:Y:S01]  /*06b0*/  SYNCS.EXCH.64 URZ, [UR4+0x10], UR8 ;  /* 0x0000100804ff75b2 */ /* 0x0006620008000100 */
[----:B------:R3:W1:Y:S01]  /*06c0*/  SYNCS.EXCH.64 URZ, [UR4+0x28], UR6 ;  /* 0x0000280604ff75b2 */ /* 0x0006620008000100 */
[----:B------:R-:W-:Y:S01]  /*06d0*/  NOP ;  /* 0x0000000000007918 */ /* 0x000fe20000000000 */
.L_x_9:
[----:B------:R-:W2:Y:S01]  /*06e0*/  SHFL.IDX PT, R3, R56, RZ, 0x1f ;  /* 0x00001fff38037589 */ /* 0x000ea200000e0000 */
[----:B------:R-:W-:Y:S01]  /*06f0*/  NOP ;  /* 0x0000000000007918 */ /* 0x000fe20000000000 */
[----:B--2---:R-:W-:-:S13]  /*0700*/  ISETP.NE.AND P1, PT, R3, 0x1, PT ;  /* 0x000000010300780c */ /* 0x004fda0003f25270 */
[----:B------:R-:W-:Y:S05]  /*0710*/  @P1 BRA `(.L_x_10) ;  /* 0x0000000000541947 */ /* 0x000fea0003800000 */
[----:B---3--:R-:W-:Y:S01]  /*0720*/  UMOV UR4, 0x400 ;  /* 0x0000040000047882 */ /* 0x008fe20000000000 */
        /* <DEDUP_REMOVED lines=10> */
[----:B------:R-:W2:Y:S02]  /*07d0*/  FENCE.VIEW.ASYNC.S ;  /* 0x00000000000073c6 */ /* 0x000ea40000000000 */
[----:B--2---:R2:W3:Y:S08]  /*07e0*/  SYNCS.EXCH.64 URZ, [UR4+0x30], UR8 ;  /* 0x0000300804ff75b2 */ /* 0x0044f00008000100 */
[----:B------:R2:W1:Y:S01]  /*07f0*/  SYNCS.EXCH.64 URZ, [UR4+0x50], UR6 ;  /* 0x0000500604ff75b2 */ /* 0x0004620008000100 */
[----:B------:R2:W1:Y:S01]  /*0800*/  SYNCS.EXCH.64 URZ, [UR4+0x38], UR8 ;  /* 0x0000380804ff75b2 */ /* 0x0004620008000100 */
[----:B------:R2:W1:Y:S01]  /*0810*/  SYNCS.EXCH.64 URZ, [UR4+0x58], UR6 ;  /* 0x0000580604ff75b2 */ /* 0x0004620008000100 */
[----:B------:R2:W1:Y:S01]  /*0820*/  SYNCS.EXCH.64 URZ, [UR4+0x40], UR8 ;  /* 0x0000400804ff75b2 */ /* 0x0004620008000100 */
[----:B------:R2:W1:Y:S01]  /*0830*/  SYNCS.EXCH.64 URZ, [UR4+0x60], UR6 ;  /* 0x0000600604ff75b2 */ /* 0x0004620008000100 */
[----:B------:R2:W1:Y:S01]  /*0840*/  SYNCS.EXCH.64 URZ, [UR4+0x48], UR8 ;  /* 0x0000480804ff75b2 */ /* 0x0004620008000100 */
[----:B------:R2:W1:Y:S01]  /*0850*/  SYNCS.EXCH.64 URZ, [UR4+0x68], UR6 ;  /* 0x0000680604ff75b2 */ /* 0x0004620008000100 */
[----:B------:R-:W-:Y:S01]  /*0860*/  NOP ;  /* 0x0000000000007918 */ /* 0x000fe20000000000 */
.L_x_10:
[----:B------:R-:W4:Y:S01]  /*0870*/  SHFL.IDX PT, R3, R56, RZ, 0x1f ;  /* 0x00001fff38037589 */ /* 0x000f2200000e0000 */
[----:B------:R-:W-:Y:S01]  /*0880*/  NOP ;  /* 0x0000000000007918 */ /* 0x000fe20000000000 */
[----:B----4-:R-:W-:-:S13]  /*0890*/  ISETP.NE.AND P1, PT, R3, 0x3, PT ;  /* 0x000000030300780c */ /* 0x010fda0003f25270 */
[----:B------:R-:W-:Y:S05]  /*08a0*/  @P1 BRA `(.L_x_11) ;  /* 0x00000000002c1947 */ /* 0x000fea0003800000 */
[----:B--23--:R-:W-:Y:S01]  /*08b0*/  UMOV UR6, 0x400 ;  /* 0x0000040000067882 */ /* 0x00cfe20000000000 */
[----:B------:R-:W-:Y:S01]  /*08c0*/  UMOV UR4, 0x20 ;  /* 0x0000002000047882 */ /* 0x000fe20000000000 */
[----:B------:R-:W-:Y:S02]  /*08d0*/  ULEA UR6, UR61, UR6, 0x18 ;  /* 0x000000063d067291 */ /* 0x000fe4000f8ec0ff */
[----:B------:R-:W-:-:S04]  /*08e0*/  UIADD3 UR4, UPT, UPT, -UR4, 0x100000, URZ ;  /* 0x0010000004047890 */ /* 0x000fc8000fffe1ff */
[----:B------:R-:W-:Y:S02]  /*08f0*/  USHF.L.U32 UR5, UR4, 0xb, URZ ;  /* 0x0000000b04057899 */ /* 0x000fe400080006ff */
[----:B------:R-:W-:Y:S01]  /*0900*/  USHF.L.U32 UR4, UR4, 0x1, URZ ;  /* 0x0000000104047899 */ /* 0x000fe200080006ff */
[----:B------:R-:W-:Y:S01]  /*0910*/  ELECT P1, URZ, PT ;  /* 0x0000000000ff782f */ /* 0x000fe20003820000 */
[----:B------:R-:W2:Y:S10]  /*0920*/  FENCE.VIEW.ASYNC.S ;  /* 0x00000000000073c6 */ /* 0x000eb40000000000 */
[----:B--2---:R4:W2:Y:S01]  /*0930*/  SYNCS.EXCH.64 URZ, [UR6+0x70], UR4 ;  /* 0x0000700406ff75b2 */ /* 0x0048a20008000100 */
[----:B------:R4:W3:Y:S02]  /*0940*/  SYNCS.EXCH.64 URZ, [UR6+0x78], UR4 ;  /* 0x0000780406ff75b2 */ /* 0x0008e40008000100 */
[----:B----4-:R-:W-:Y:S01]  /*0950*/  NOP ;  /* 0x0000000000007918 */ /* 0x010fe20000000000 */
.L_x_11:
[----:B------:R-:W4:Y:S01]  /*0960*/  SHFL.IDX PT, R3, R56, RZ, 0x1f ;  /* 0x00001fff38037589 */ /* 0x000f2200000e0000 */
[----:B------:R-:W-:Y:S01]  /*0970*/  NOP ;  /* 0x0000000000007918 */ /* 0x000fe20000000000 */
[----:B----4-:R-:W-:-:S13]  /*0980*/  ISETP.NE.AND P1, PT, R3, 0x4, PT ;  /* 0x000000040300780c */ /* 0x010fda0003f25270 */
[----:B------:R-:W-:Y:S05]  /*0990*/  @P1 BRA `(.L_x_12) ;  /* 0x0000000000481947 */ /* 0x000fea0003800000 */
[----:B--23--:R-:W-:Y:S01]  /*09a0*/  UMOV UR4, 0x720 ;  /* 0x0000072000047882 */ /* 0x00cfe20000000000 */
[----:B------:R-:W-:Y:S01]  /*09b0*/  UMOV UR6, 0x400 ;  /* 0x0000040000067882 */ /* 0x000fe20000000000 */
[----:B------:R-:W-:Y:S01]  /*09c0*/  USEL UR4, UR4, 0x620, UP4 ;  /* 0x0000062004047887 */ /* 0x000fe2000a000000 */
        /* <DEDUP_REMOVED lines=10> */
[----:B--2---:R4:W2:Y:S08]  /*0a70*/  SYNCS.EXCH.64 URZ, [UR6+0x80], UR8 ;  /* 0x0000800806ff75b2 */ /* 0x0048b00008000100 */
[----:B------:R4:W3:Y:S01]  /*0a80*/  SYNCS.EXCH.64 URZ, [UR6+0x90], UR4 ;  /* 0x0000900406ff75b2 */ /* 0x0008e20008000100 */
[----:B------:R4:W1:Y:S01]  /*0a90*/  SYNCS.EXCH.64 URZ, [UR6+0x88], UR8 ;  /* 0x0000880806ff75b2 */ /* 0x0008620008000100 */
[----:B------:R4:W1:Y:S02]  /*0aa0*/  SYNCS.EXCH.64 URZ, [UR6+0x98], UR4 ;  /* 0x0000980406ff75b2 */ /* 0x0008640008000100 */
[----:B----4-:R-:W-:Y:S01]  /*0ab0*/  NOP ;  /* 0x0000000000007918 */ /* 0x010fe20000000000 */
.L_x_12:
[----:B------:R-:W4:Y:S01]  /*0ac0*/  SHFL.IDX PT, R3, R56, RZ, 0x1f ;  /* 0x00001fff38037589 */ /* 0x000f2200000e0000 */
[----:B------:R-:W-:Y:S01]  /*0ad0*/  NOP ;  /* 0x0000000000007918 */ /* 0x000fe20000000000 */
[----:B----4-:R-:W-:-:S13]  /*0ae0*/  ISETP.NE.AND P1, PT, R3, 0x5, PT ;  /* 0x000000050300780c */ /* 0x010fda0003f25270 */
[----:B------:R-:W-:Y:S05]  /*0af0*/  @P1 BRA `(.L_x_13) ;  /* 0x0000000000541947 */ /* 0x000fea0003800000 */
[----:B--23--:R-:W-:Y:S01]  /*0b00*/  UMOV UR4, 0x400 ;  /* 0x0000040000047882 */ /* 0x00cfe20000000000 */
        /* <DEDUP_REMOVED lines=14> */
[----:B------:R4:W1:Y:S01]  /*0bf0*/  SYNCS.EXCH.64 URZ, [UR4+0xc8], UR8 ;  /* 0x0000c80804ff75b2 */ /* 0x0008620008000100 */
[----:B------:R4:W1:Y:S01]  /*0c00*/  SYNCS.EXCH.64 URZ, [UR4+0xb0], UR6 ;  /* 0x0000b00604ff75b2 */ /* 0x0008620008000100 */
[----:B------:R4:W1:Y:S01]  /*0c10*/  SYNCS.EXCH.64 URZ, [UR4+0xd0], UR8 ;  /* 0x0000d00804ff75b2 */ /* 0x0008620008000100 */
[----:B------:R4:W1:Y:S01]  /*0c20*/  SYNCS.EXCH.64 URZ, [UR4+0xb8], UR6 ;  /* 0x0000b80604ff75b2 */ /* 0x0008620008000100 */
[----:B------:R4:W1:Y:S02]  /*0c30*/  SYNCS.EXCH.64 URZ, [UR4+0xd8], UR8 ;  /* 0x0000d80804ff75b2 */ /* 0x0008640008000100 */
[----:B----4-:R-:W-:Y:S01]  /*0c40*/  NOP ;  /* 0x0000000000007918 */ /* 0x010fe20000000000 */
.L_x_13:
[----:B------:R-:W4:Y:S01]  /*0c50*/  SHFL.IDX PT, R3, R56, RZ, 0x1f ;  /* 0x00001fff38037589 */ /* 0x000f2200000e0000 */
[----:B------:R-:W-:Y:S01]  /*0c60*/  ISETP.NE.OR P0, PT, RZ, UR21, !P0 ;  /* 0x00000015ff007c0c */ /* 0x000fe2000c705670 */
        /* <DEDUP_REMOVED lines=12> */
[----:B------:R4:W3:Y:S01]  /*0d30*/  SYNCS.EXCH.64 URZ, [UR4+0xf0], UR6 ;  /* 0x0000f00604ff75b2 */ /* 0x0008e20008000100 */
[----:B------:R4:W1:Y:S01]  /*0d40*/  SYNCS.EXCH.64 URZ, [UR4+0xe8], UR6 ;  /* 0x0000e80604ff75b2 */ /* 0x0008620008000100 */
[----:B------:R4:W1:Y:S02]  /*0d50*/  SYNCS.EXCH.64 URZ, [UR4+0xf8], UR6 ;  /* 0x0000f80604ff75b2 */ /* 0x0008640008000100 */
[----:B----4-:R-:W-:Y:S01]  /*0d60*/  NOP ;  /* 0x0000000000007918 */ /* 0x010fe20000000000 */
.L_x_14:
[----:B------:R-:W-:Y:S01]  /*0d70*/  VOTEU.ALL UP0, P0 ;  /* 0x0000000000ff7886 */ /* 0x000fe20000000000 */
[----:B--23--:R-:W-:Y:S01]  /*0d80*/  UMOV UR4, 0x20 ;  /* 0x0000002000047882 */ /* 0x00cfe20000000000 */
[----:B------:R-:W2:Y:S01]  /*0d90*/  LDCU UR7, c[0x0][0x36c] ;  /* 0x00006d80ff0777ac */ /* 0x000ea20008000800 */
[----:B------:R-:W-:Y:S01]  /*0da0*/  NOP ;  /* 0x0000000000007918 */ /* 0x000fe20000000000 */
[----:B-1----:R-:W-:Y:S01]  /*0db0*/  LOP3.LUT R5, R69, 0x1f, RZ, 0xc0, !PT ;  /* 0x0000001f45057812 */ /* 0x002fe200078ec0ff */
[----:B------:R-:W-:Y:S01]  /*0dc0*/  @!UP0 UMOV UR6, 0x400 ;  /* 0x0000040000068882 */ /* 0x000fe20000000000 */
[----:B------:R-:W-:-:S04]  /*0dd0*/  @!UP0 UIADD3 UR4, UPT, UPT, -UR4, 0x100000, URZ ;  /* 0x0010000004048890 */ /* 0x000fc8000fffe1ff */
[----:B------:R-:W-:Y:S02]  /*0de0*/  @!UP0 USHF.L.U32 UR5, UR4, 0xb, URZ ;  /* 0x0000000b04058899 */ /* 0x000fe400080006ff */
[----:B------:R-:W-:Y:S02]  /*0df0*/  @!UP0 USHF.L.U32 UR4, UR4, 0x1, URZ ;  /* 0x0000000104048899 */ /* 0x000fe400080006ff */
[----:B------:R-:W-:Y:S01]  /*0e00*/  @!UP0 ULEA UR6, UR61, UR6, 0x18 ;  /* 0x000000063d068291 */ /* 0x000fe2000f8ec0ff */
[----:B------:R-:W-:Y:S01]  /*0e10*/  VOTEU.ALL UP0, P0 ;  /* 0x0000000000ff7886 */ /* 0x000fe20000000000 */
[----:B------:R-:W-:Y:S02]  /*0e20*/  UISETP.NE.AND UP5, UPT, UR21, URZ, UPT ;  /* 0x000000ff1500728c */ /* 0x000fe4000bfa5270 */
[----:B--2---:R-:W-:Y:S01]  /*0e30*/  UISETP.EQ.U32.AND UP6, UPT, UR7, 0x1, UPT ;  /* 0x000000010700788c */ /* 0x004fe2000bfc2070 */
[----:B------:R-:W1:Y:S07]  /*0e40*/  FENCE.VIEW.ASYNC.S ;  /* 0x00000000000073c6 */ /* 0x000e6e0000000000 */
[----:B-1----:R1:W2:Y:S01]  /*0e50*/  @!UP0 SYNCS.EXCH.64 URZ, [UR6+0x100], UR4 ;  /* 0x0001000406ff85b2 */ /* 0x0022a20008000100 */
[----:B------:R-:W-:Y:S05]  /*0e60*/  BRA.U !UP6, `(.L_x_15) ;  /* 0x000000010e087547 */ /* 0x000fea000b800000 */
[----:B--2---:R-:W-:Y:S01]  /*0e70*/  UCGABAR_ARV ;  /* 0x00000000000079c7 */ /* 0x004fe20008000000 */
[----:B------:R-:W-:Y:S05]  /*0e80*/  BRA `(.L_x_16) ;  /* 0x0000000000047947 */ /* 0x000fea0003800000 */
.L_x_15:
[----:B--2---:R-:W-:Y:S01]  /*0e90*/  NOP ;  /* 0x0000000000007918 */ /* 0x004fe20000000000 */
.L_x_16:
[----:B------:R-:W2:Y:S01]  /*0ea0*/  S2UR UR24, SR_CTAID.X ;  /* 0x00000000001879c3 */ /* 0x000ea20000002500 */
[----:B------:R-:W-:-:S05]  /*0eb0*/  CS2R.32 R58, SR_CgaSize ;  /* 0x00000000003a7805 */ /* 0x000fca0000008a00 */
[----:B------:R-:W-:-:S05]  /*0ec0*/  IMAD R58, R58, -0xa0, RZ ;  /* 0xffffff603a3a7824 */ /* 0x000fca00078e02ff */
[----:B-1----:R-:W-:-:S14]  /*0ed0*/  R2UR UR5, R58 ;  /* 0x000000003a0572ca */ /* 0x002fdc00000e0000 */
[----:B------:R-:W1:Y:S01]  /*0ee0*/  LDCU UR5, c[0x0][UR5+0x2b0] ;  /* 0x00005600050577ac */ /* 0x000e620008000800 */
[----:B------:R-:W-:Y:S02]  /*0ef0*/  R2UR UR9, R2 ;  /* 0x00000000020972ca */ /* 0x000fe400000e0000 */
[----:B------:R-:W-:-:S05]  /*0f00*/  CS2R.32 R58, SR_CgaSize ;  /* 0x00000000003a7805 */ /* 0x000fca0000008a00 */
[----:B------:R-:W-:-:S05]  /*0f10*/  IMAD R58, R58, -0xa0, RZ ;  /* 0xffffff603a3a7824 */ /* 0x000fca00078e02ff */
[----:B------:R-:W-:-:S14]  /*0f20*/  R2UR UR4, R58 ;  /* 0x000000003a0472ca */ /* 0x000fdc00000e0000 */
[----:B------:R-:W3:Y:S01]  /*0f30*/  LDCU UR4, c[0x0][UR4+0x2b4] ;  /* 0x00005680040477ac */ /* 0x000ee20008000800 */
[----:B------:R-:W4:Y:S01]  /*0f40*/  S2UR UR20, SR_CTAID.Y ;  /* 0x00000000001479c3 */ /* 0x000f220000002600 */
[----:B------:R-:W-:-:S05]  /*0f50*/  CS2R.32 R58, SR_CgaSize ;  /* 0x00000000003a7805 */ /* 0x000fca0000008a00 */
[----:B------:R-:W-:-:S05]  /*0f60*/  IMAD R58, R58, -0xa0, RZ ;  /* 0xffffff603a3a7824 */ /* 0x000fca00078e02ff */
[----:B------:R-:W-:-:S14]  /*0f70*/  R2UR UR7, R58 ;  /* 0x000000003a0772ca */ /* 0x000fdc00000e0000 */
[----:B------:R-:W3:Y:S01]  /*0f80*/  LDCU UR7, c[0x0][UR7+0x2a0] ;  /* 0x00005400070777ac */ /* 0x000ee20008000800 */
[----:B------:R-:W-:-:S05]  /*0f90*/  CS2R.32 R58, SR_CgaSize ;  /* 0x00000000003a7805 */ /* 0x000fca0000008a00 */
[----:B------:R-:W-:-:S05]  /*0fa0*/  IMAD R58, R58, -0xa0, RZ ;  /* 0xffffff603a3a7824 */ /* 0x000fca00078e02ff */
[----:B------:R-:W-:-:S14]  /*0fb0*/  R2UR UR8, R58 ;  /* 0x000000003a0872ca */ /* 0x000fdc00000e0000 */
[----:B------:R-:W3:Y:S01]  /*0fc0*/  LDCU UR8, c[0x0][UR8+0x2a4] ;  /* 0x00005480080877ac */ /* 0x000ee20008000800 */
[----:B------:R-:W-:Y:S01]  /*0fd0*/  UISETP.GT.U32.AND UP0, UPT, UR9, 0xffff, UPT ;  /* 0x0000ffff0900788c */ /* 0x000fe2000bf04070 */
[----:B------:R-:W3:Y:S01]  /*0fe0*/  LDCU UR25, c[0x0][0xb24] ;  /* 0x00016480ff1977ac */ /* 0x000ee20008000800 */
[----:B------:R-:W3:Y:S01]  /*0ff0*/  LDCU UR39, c[0x0][0xb24] ;  /* 0x00016480ff2777ac */ /* 0x000ee20008000800 */
[----:B--2---:R-:W-:Y:S01]  /*1000*/  I2FP.F32.U32 R4, UR24 ;  /* 0x0000001800047c45 */ /* 0x004fe20008201000 */
[----:B------:R-:W2:Y:S04]  /*1010*/  LDCU UR27, c[0x0][0xb30] ;  /* 0x00016600ff1b77ac */ /* 0x000ea80008000800 */
[----:B-1----:R-:W-:Y:S01]  /*1020*/  FMUL R4, R4, UR5 ;  /* 0x0000000504047c20 */ /* 0x002fe20008400000 */
[----:B------:R-:W-:Y:S01]  /*1030*/  USHF.L.U32 UR31, UR61, 0x8, URZ ;  /* 0x000000083d1f7899 */ /* 0x000fe200080006ff */
[----:B----4-:R-:W-:Y:S01]  /*1040*/  I2FP.F32.U32 R3, UR20 ;  /* 0x0000001400037c45 */ /* 0x010fe20008201000 */
[----:B------:R-:W-:Y:S01]  /*1050*/  UMOV UR12, 0x55 ;  /* 0x00000055000c7882 */ /* 0x000fe20000000000 */
[----:B------:R-:W-:-:S02]  /*1060*/  USHF.L.U32 UR11, UR24, 0x6, URZ ;  /* 0x00000006180b7899 */ /* 0x000fc400080006ff */
[----:B------:R-:W1:Y:S01]  /*1070*/  F2I.U32.TRUNC.NTZ R4, R4 ;  /* 0x0000000400047305 */ /* 0x000e62000020f000 */
[----:B------:R-:W-:Y:S01]  /*1080*/  USEL UR30, UR9, 0xffff, !UP0 ;  /* 0x0000ffff091e7887 */ /* 0x000fe2000c000000 */
[----:B---3--:R-:W-:-:S06]  /*1090*/  FMUL R3, R3, UR4 ;  /* 0x0000000403037c20 */ /* 0x008fcc0008400000 */
[----:B------:R-:W3:Y:S01]  /*10a0*/  F2I.U32.TRUNC.NTZ R3, R3 ;  /* 0x0000000300037305 */ /* 0x000ee2000020f000 */
[----:B-1----:R-:W-:Y:S02]  /*10b0*/  R2UR UR4, R4 ;  /* 0x00000000040472ca */ /* 0x002fe400000e0000 */
[----:B------:R-:W-:Y:S02]  /*10c0*/  PRMT R4, RZ, 0x7610, R4 ;  /* 0x00007610ff047816 */ /* 0x000fe40000000004 */
[----:B---3--:R-:W-:Y:S02]  /*10d0*/  R2UR UR6, R3 ;  /* 0x00000000030672ca */ /* 0x008fe400000e0000 */
[----:B------:R-:W-:-:S07]  /*10e0*/  PRMT R3, RZ, 0x7610, R3 ;  /* 0x00007610ff037816 */ /* 0x000fce0000000003 */
[----:B------:R-:W-:-:S04]  /*10f0*/  UIADD3 UR5, UPT, UPT, -UR4, URZ, URZ ;  /* 0x000000ff04057290 */ /* 0x000fc8000fffe1ff */
[----:B------:R-:W-:Y:S02]  /*1100*/  UIMAD UR5, UR7, UR5, UR24 ;  /* 0x00000005070572a4 */ /* 0x000fe4000f8e0218 */
[----:B------:R-:W-:-:S04]  /*1110*/  UIADD3 UR4, UPT, UPT, -UR6, URZ, URZ ;  /* 0x000000ff06047290 */ /* 0x000fc8000fffe1ff */
[----:B------:R-:W-:Y:S01]  /*1120*/  IMAD.U32 R58, RZ, RZ, UR5 ;  /* 0x00000005ff3a7e24 */ /* 0x000fe2000f8e00ff */
[----:B------:R-:W-:-:S06]  /*1130*/  UIMAD UR4, UR8, UR4, UR20 ;  /* 0x00000004080472a4 */ /* 0x000fcc000f8e0214 */
[----:B------:R-:W-:Y:S01]  /*1140*/  IMAD.U32 R57, RZ, RZ, UR4 ;  /* 0x00000004ff397e24 */ /* 0x000fe2000f8e00ff */
[----:B--2---:R-:W-:Y:S06]  /*1150*/  BRA.U UP5, `(.L_x_17) ;  /* 0x0000000105647547 */ /* 0x004fec000b800000 */
[----:B------:R-:W-:Y:S02]  /*1160*/  R2UR UR4, R58 ;  /* 0x000000003a0472ca */ /* 0x000fe400000e0000 */
[----:B------:R-:W-:-:S11]  /*1170*/  R2UR UR13, R57 ;  /* 0x00000000390d72ca */ /* 0x000fd600000e0000 */
[----:B------:R-:W-:Y:S02]  /*1180*/  UISETP.GT.U32.AND UP0, UPT, UR4, 0x1, UPT ;  /* 0x000000010400788c */ /* 0x000fe4000bf04070 */
[----:B------:R-:W-:Y:S02]  /*1190*/  ULOP3.LUT UR10, UR4, 0xfffffffe, URZ, 0xc0, !UPT ;  /* 0xfffffffe040a7892 */ /* 0x000fe4000f8ec0ff */
[----:B------:R-:W-:Y:S02]  /*11a0*/  UISETP.NE.AND UP3, UPT, UR13, URZ, UP0 ;  /* 0x000000ff0d00728c */ /* 0x000fe40008765270 */
[----:B------:R-:W-:Y:S02]  /*11b0*/  UISETP.NE.AND UP2, UPT, UR13, 0x1, UP0 ;  /* 0x000000010d00788c */ /* 0x000fe40008745270 */
[----:B------:R-:W-:Y:S02]  /*11c0*/  UISETP.NE.AND UP1, UPT, UR13, 0x2, UP0 ;  /* 0x000000020d00788c */ /* 0x000fe40008725270 */
[----:B------:R-:W-:-:S02]  /*11d0*/  UISETP.NE.AND UP0, UPT, UR13, 0x3, UP0 ;  /* 0x000000030d00788c */ /* 0x000fc40008705270 */
[----:B------:R-:W-:Y:S02]  /*11e0*/  USEL UR6, URZ, 0x1, UP3 ;  /* 0x00000001ff067887 */ /* 0x000fe40009800000 */
[----:B------:R-:W-:Y:S02]  /*11f0*/  USEL UR5, URZ, 0x4, UP2 ;  /* 0x00000004ff057887 */ /* 0x000fe40009000000 */
[----:B------:R-:W-:Y:S02]  /*1200*/  USEL UR4, URZ, 0x10, UP1 ;  /* 0x00000010ff047887 */ /* 0x000fe40008800000 */
[----:B------:R-:W-:Y:S02]  /*1210*/  USEL UR9, URZ, 0x40, UP0 ;  /* 0x00000040ff097887 */ /* 0x000fe40008000000 */
[----:B------:R-:W-:Y:S02]  /*1220*/  USEL UR8, URZ, 0x2, UP3 ;  /* 0x00000002ff087887 */ /* 0x000fe40009800000 */
[----:B------:R-:W-:-:S02]  /*1230*/  UIADD3 UR4, UPT, UPT, UR4, UR5, UR6 ;  /* 0x0000000504047290 */ /* 0x000fc4000fffe006 */
[----:B------:R-:W-:Y:S02]  /*1240*/  USEL UR6, URZ, 0x20, UP1 ;  /* 0x00000020ff067887 */ /* 0x000fe40008800000 */
[----:B------:R-:W-:Y:S02]  /*1250*/  USEL UR7, URZ, 0x8, UP2 ;  /* 0x00000008ff077887 */ /* 0x000fe40009000000 */
[----:B------:R-:W-:Y:S02]  /*1260*/  UIADD3 UR5, UPT, UPT, UR8, UR9, UR4 ;  /* 0x0000000908057290 */ /* 0x000fe4000fffe004 */
[----:B------:R-:W-:Y:S02]  /*1270*/  ULEA UR4, UR13, UR10, 0x1 ;  /* 0x0000000a0d047291 */ /* 0x000fe4000f8e08ff */
[----:B------:R-:W-:Y:S02]  /*1280*/  USEL UR8, URZ, 0x80, UP0 ;  /* 0x00000080ff087887 */ /* 0x000fe40008000000 */
[----:B------:R-:W-:-:S03]  /*1290*/  UIADD3 UR5, UPT, UPT, UR6, UR7, UR5 ;  /* 0x0000000706057290 */ /* 0x000fc6000fffe005 */
[----:B------:R-:W-:Y:S01]  /*12a0*/  UMOV UR6, 0x3 ;  /* 0x0000000300067882 */ /* 0x000fe20000000000 */
[----:B------:R-:W-:Y:S02]  /*12b0*/  UIADD3 UR5, UPT, UPT, UR5, UR8, URZ ;  /* 0x0000000805057290 */ /* 0x000fe4000fffe0ff */
[----:B------:R-:W-:-:S04]  /*12c0*/  USHF.L.U32 UR4, UR6, UR4, URZ ;  /* 0x0000000406047299 */ /* 0x000fc800080006ff */
[----:B------:R-:W-:Y:S02]  /*12d0*/  IMAD.U32 R4, RZ, RZ, UR5 ;  /* 0x00000005ff047e24 */ /* 0x000fe4000f8e00ff */
[----:B------:R-:W-:-:S07]  /*12e0*/  IMAD.U32 R3, RZ, RZ, UR4 ;  /* 0x00000004ff037e24 */ /* 0x000fce000f8e00ff */
.L_x_17:
[----:B------:R-:W1:Y:S01]  /*12f0*/  S2UR UR60, SR_CTAID.Z ;  /* 0x00000000003c79c3 */ /* 0x000e620000002700 */
[----:B------:R-:W-:Y:S02]  /*1300*/  UISETP.GE.AND UP0, UPT, UR25, 0x1, UPT ;  /* 0x000000011900788c */ /* 0x000fe4000bf06270 */
[----:B------:R-:W-:Y:S02]  /*1310*/  ULOP3.LUT UR30, UR30, 0xffff, URZ, 0xc0, !UPT ;  /* 0x0000ffff1e1e7892 */ /* 0x000fe4000f8ec0ff */
[----:B------:R-:W-:Y:S02]  /*1320*/  UISETP.NE.AND UP3, UPT, UR21, 0x2, UPT ;  /* 0x000000021500788c */ /* 0x000fe4000bf65270 */
[----:B------:R-:W-:Y:S02]  /*1330*/  ULOP3.LUT UR31, UR31, 0x600, URZ, 0xc0, !UPT ;  /* 0x000006001f1f7892 */ /* 0x000fe4000f8ec0ff */
[----:B------:R-:W-:Y:S02]  /*1340*/  ULOP3.LUT UR69, UR11, 0x40, URZ, 0xc0, !UPT ;  /* 0x000000400b457892 */ /* 0x000fe4000f8ec0ff */
[----:B------:R-:W-:Y:S01]  /*1350*/  USHF.L.U32 UR30, UR12, UR30, URZ ;  /* 0x0000001e0c1e7299 */ /* 0x000fe200080006ff */
[----:B------:R-:W-:Y:S11]  /*1360*/  BRA.U !UP0, `(.L_x_18) ;  /* 0x0000000108d47547 */ /* 0x000ff6000b800000 */
[----:B------:R-:W2:Y:S01]  /*1370*/  LDCU.128 UR12, c[0x0][0xb10] ;  /* 0x00016200ff0c77ac */ /* 0x000ea20008000c00 */
[----:B------:R-:W3:Y:S01]  /*1380*/  LDCU UR6, c[0x0][0x370] ;  /* 0x00006e00ff0677ac */ /* 0x000ee20008000800 */
[----:B------:R-:W4:Y:S01]  /*1390*/  LDCU UR5, c[0x0][0x374] ;  /* 0x00006e80ff0577ac */ /* 0x000f220008000800 */
[----:B------:R-:W1:Y:S01]  /*13a0*/  LDCU UR26, c[0x0][0xb0c] ;  /* 0x00016180ff1a77ac */ /* 0x000e620008000800 */
[----:B------:R-:W1:Y:S01]  /*13b0*/  LDCU UR4, c[0x0][0xb20] ;  /* 0x00016400ff0477ac */ /* 0x000e620008000800 */
[----:B------:R-:W1:Y:S01]  /*13c0*/  LDCU.64 UR8, c[0x0][0xb28] ;  /* 0x00016500ff0877ac */ /* 0x000e620008000a00 */
[----:B--2---:R-:W-:Y:S02]  /*13d0*/  UISETP.NE.AND UP0, UPT, UR14, 0x1, UPT ;  /* 0x000000010e00788c */ /* 0x004fe4000bf05270 */
[----:B----4-:R-:W-:Y:S02]  /*13e0*/  UIMAD.WIDE.U32 UR10, UR5, UR15, URZ ;  /* 0x0000000f050a72a5 */ /* 0x010fe4000f8e00ff */
[----:B---3--:R-:W-:-:S02]  /*13f0*/  UIMAD.WIDE.U32 UR18, UR6, UR12, URZ ;  /* 0x0000000c061272a5 */ /* 0x008fc4000f8e00ff */
[----:B-1----:R-:W-:Y:S02]  /*1400*/  UISETP.NE.AND UP1, UPT, UR26, 0x1, UPT ;  /* 0x000000011a00788c */ /* 0x002fe4000bf25270 */
[----:B------:R-:W-:Y:S01]  /*1410*/  UISETP.NE.AND UP2, UPT, UR25, 0x1, UPT ;  /* 0x000000011900788c */ /* 0x000fe2000bf45270 */
[----:B------:R-:W-:Y:S02]  /*1420*/  UMOV UR10, UR11 ;  /* 0x0000000b000a7c82 */ /* 0x000fe40008000000 */
[----:B------:R-:W-:Y:S01]  /*1430*/  UMOV UR18, UR19 ;  /* 0x0000001300127c82 */ /* 0x000fe20008000000 */
[----:B------:R-:W-:Y:S02]  /*1440*/  @UP0 USHF.R.U32.HI UR5, URZ, UR4, UR10 ;  /* 0x00000004ff050299 */ /* 0x000fe4000801160a */
[----:B------:R-:W-:Y:S02]  /*1450*/  UIMAD.WIDE.U32 UR22, UR20, UR15, URZ ;  /* 0x0000000f141672a5 */ /* 0x000fe4000f8e00ff */
[----:B------:R-:W-:-:S02]  /*1460*/  UIMAD.WIDE.U32 UR10, UR5, UR8, URZ ;  /* 0x00000008050a72a5 */ /* 0x000fc4000f8e00ff */
[----:B------:R-:W-:Y:S02]  /*1470*/  @UP1 USHF.R.U32.HI UR6, URZ, UR13, UR18 ;  /* 0x0000000dff061299 */ /* 0x000fe40008011612 */
[----:B------:R-:W-:Y:S02]  /*1480*/  UIMAD.WIDE.U32 UR16, UR24, UR12, URZ ;  /* 0x0000000c181072a5 */ /* 0x000fe4000f8e00ff */
[----:B------:R-:W-:Y:S01]  /*1490*/  UIMAD.WIDE.U32 UR18, UR6, UR8, URZ ;  /* 0x00000008061272a5 */ /* 0x000fe2000f8e00ff */
[----:B------:R-:W-:Y:S01]  /*14a0*/  UMOV UR22, UR23 ;  /* 0x0000001700167c82 */ /* 0x000fe20008000000 */
[----:B------:R-:W-:Y:S01]  /*14b0*/  UMOV UR10, UR11 ;  /* 0x0000000b000a7c82 */ /* 0x000fe20008000000 */
[----:B------:R-:W-:Y:S02]  /*14c0*/  USHF.R.U32.HI UR22, URZ, UR4, UR22 ;  /* 0x00000004ff167299 */ /* 0x000fe40008011616 */
[----:B------:R-:W-:Y:S02]  /*14d0*/  @UP2 USHF.R.U32.HI UR5, URZ, UR9, UR10 ;  /* 0x00000009ff052299 */ /* 0x000fe4000801160a */
[----:B------:R-:W-:Y:S01]  /*14e0*/  UMOV UR7, UR19 ;  /* 0x0000001300077c82 */ /* 0x000fe20008000000 */
[----:B------:R-:W-:Y:S01]  /*14f0*/  UMOV UR16, UR17 ;  /* 0x0000001100107c82 */ /* 0x000fe20008000000 */
[----:B------:R-:W-:-:S02]  /*1500*/  @UP2 USHF.R.U32.HI UR6, URZ, UR9, UR7 ;  /* 0x00000009ff062299 */ /* 0x000fc40008011607 */
[----:B------:R-:W-:Y:S02]  /*1510*/  USHF.R.U32.HI UR13, URZ, UR13, UR16 ;  /* 0x0000000dff0d7299 */ /* 0x000fe40008011610 */
[----:B------:R-:W-:Y:S02]  /*1520*/  USEL UR4, UR20, UR22, !UP0 ;  /* 0x0000001614047287 */ /* 0x000fe4000c000000 */
[----:B------:R-:W-:Y:S02]  /*1530*/  UIMAD UR7, UR5, UR25, URZ ;  /* 0x00000019050772a4 */ /* 0x000fe4000f8e02ff */
[----:B------:R-:W-:Y:S02]  /*1540*/  USEL UR5, UR24, UR13, !UP1 ;  /* 0x0000000d18057287 */ /* 0x000fe4000c800000 */
[----:B------:R-:W-:Y:S02]  /*1550*/  UIMAD UR12, UR6, UR25, URZ ;  /* 0x00000019060c72a4 */ /* 0x000fe4000f8e02ff */
[----:B------:R-:W-:-:S02]  /*1560*/  UISETP.GE.AND UP0, UPT, UR4, UR7, UPT ;  /* 0x000000070400728c */ /* 0x000fc4000bf06270 */
[----:B------:R-:W-:Y:S02]  /*1570*/  UIMAD.WIDE.U32 UR10, UR4, UR8, URZ ;  /* 0x00000008040a72a5 */ /* 0x000fe4000f8e00ff */
[----:B------:R-:W-:Y:S02]  /*1580*/  UISETP.GE.OR UP0, UPT, UR5, UR12, UP0 ;  /* 0x0000000c0500728c */ /* 0x000fe40008706670 */
[----:B------:R-:W-:Y:S02]  /*1590*/  UIMAD.WIDE.U32 UR12, UR5, UR8, URZ ;  /* 0x00000008050c72a5 */ /* 0x000fe4000f8e00ff */
[----:B------:R-:W-:Y:S01]  /*15a0*/  UIADD3 UR10, UPT, UPT, -UR4, URZ, URZ ;  /* 0x000000ff040a7290 */ /* 0x000fe2000fffe1ff */
[----:B------:R-:W-:Y:S01]  /*15b0*/  UMOV UR8, UR11 ;  /* 0x0000000b00087c82 */ /* 0x000fe20008000000 */
[----:B------:R-:W-:Y:S02]  /*15c0*/  UIADD3 UR11, UPT, UPT, -UR5, URZ, URZ ;  /* 0x000000ff050b7290 */ /* 0x000fe4000fffe1ff */
[----:B------:R-:W-:-:S03]  /*15d0*/  USHF.R.U32.HI UR8, URZ, UR9, UR8 ;  /* 0x00000009ff087299 */ /* 0x000fc60008011608 */
[----:B------:R-:W-:Y:S01]  /*15e0*/  @!UP0 UMOV UR7, UR13 ;  /* 0x0000000d00078c82 */ /* 0x000fe20008000000 */
[----:B------:R-:W-:Y:S02]  /*15f0*/  UIMAD UR20, UR14, UR10, UR20 ;  /* 0x0000000a0e1472a4 */ /* 0x000fe4000f8e0214 */
[----:B------:R-:W-:Y:S02]  /*1600*/  USEL UR8, UR4, UR8, !UP2 ;  /* 0x0000000804087287 */ /* 0x000fe4000d000000 */
[----:B------:R-:W-:Y:S02]  /*1610*/  @!UP0 USHF.R.U32.HI UR7, URZ, UR9, UR7 ;  /* 0x00000009ff078299 */ /* 0x000fe40008011607 */
[----:B------:R-:W-:Y:S02]  /*1620*/  UIADD3 UR9, UPT, UPT, -UR8, URZ, URZ ;  /* 0x000000ff08097290 */ /* 0x000fe4000fffe1ff */
[----:B------:R-:W-:Y:S02]  /*1630*/  @!UP0 USEL UR7, UR5, UR7, !UP2 ;  /* 0x0000000705078287 */ /* 0x000fe4000d000000 */
[----:B------:R-:W-:-:S02]  /*1640*/  UIMAD UR9, UR25, UR9, UR4 ;  /* 0x00000009190972a4 */ /* 0x000fc4000f8e0204 */
[----:B------:R-:W-:Y:S02]  /*1650*/  @!UP0 UIADD3 UR8, UPT, UPT, UR8, -UR7, URZ ;  /* 0x8000000708088290 */ /* 0x000fe4000fffe0ff */
[----:B------:R-:W-:Y:S02]  /*1660*/  @!UP0 UIMAD UR6, UR9, UR6, UR7 ;  /* 0x00000006090682a4 */ /* 0x000fe4000f8e0207 */
[----:B------:R-:W-:Y:S02]  /*1670*/  @!UP0 UIMAD UR4, UR8, UR25, UR5 ;  /* 0x00000019080482a4 */ /* 0x000fe4000f8e0205 */
[----:B------:R-:W-:Y:S02]  /*1680*/  UIMAD UR24, UR26, UR11, UR24 ;  /* 0x0000000b1a1872a4 */ /* 0x000fe4000f8e0218 */
[----:B------:R-:W-:Y:S01]  /*1690*/  UIMAD UR20, UR4, UR14, UR20 ;  /* 0x0000000e041472a4 */ /* 0x000fe2000f8e0214 */
[----:B------:R-:W-:Y:S02]  /*16a0*/  @!UP0 UMOV UR5, UR6 ;  /* 0x0000000600058c82 */ /* 0x000fe40008000000 */
[----:B------:R-:W-:-:S12]  /*16b0*/  UIMAD UR24, UR5, UR26, UR24 ;  /* 0x0000001a051872a4 */ /* 0x000fd8000f8e0218 */
.L_x_18:
[----:B------:R-:W-:-:S09]  /*16c0*/  UISETP.NE.AND UP0, UPT, UR27, 0x1, UPT ;  /* 0x000000011b00788c */ /* 0x000fd2000bf05270 */
[----:B------:R-:W-:Y:S05]  /*16d0*/  BRA.U UP0, `(.L_x_19) ;  /* 0x0000000100447547 */ /* 0x000fea000b800000 */
[----:B------:R-:W2:Y:S01]  /*16e0*/  LDCU.128 UR8, c[0x0][0xb10] ;  /* 0x00016200ff0877ac */ /* 0x000ea20008000c00 */
[----:B------:R-:W3:Y:S01]  /*16f0*/  LDCU UR12, c[0x0][0xb0c] ;  /* 0x00016180ff0c77ac */ /* 0x000ee20008000800 */
[----:B------:R-:W4:Y:S01]  /*1700*/  LDCU UR13, c[0x0][0xb20] ;  /* 0x00016400ff0d77ac */ /* 0x000f220008000800 */
[----:B--2---:R-:W-:Y:S02]  /*1710*/  UIMAD.WIDE.U32 UR6, UR24, UR8, URZ ;  /* 0x00000008180672a5 */ /* 0x004fe4000f8e00ff */
[----:B------:R-:W-:Y:S02]  /*1720*/  UIMAD.WIDE.U32 UR4, UR20, UR11, URZ ;  /* 0x0000000b140472a5 */ /* 0x000fe4000f8e00ff */
[----:B---3--:R-:W-:Y:S02]  /*1730*/  UISETP.NE.AND UP1, UPT, UR12, 0x1, UPT ;  /* 0x000000010c00788c */ /* 0x008fe4000bf25270 */
[----:B------:R-:W-:Y:S01]  /*1740*/  UISETP.NE.AND UP0, UPT, UR10, 0x1, UPT ;  /* 0x000000010a00788c */ /* 0x000fe2000bf05270 */
[----:B------:R-:W-:-:S02]  /*1750*/  UMOV UR6, UR7 ;  /* 0x0000000700067c82 */ /* 0x000fc40008000000 */
[----:B------:R-:W-:Y:S01]  /*1760*/  UMOV UR4, UR5 ;  /* 0x0000000500047c82 */ /* 0x000fe20008000000 */
[----:B------:R-:W-:Y:S02]  /*1770*/  USHF.R.U32.HI UR6, URZ, UR9, UR6 ;  /* 0x00000009ff067299 */ /* 0x000fe40008011606 */
[----:B----4-:R-:W-:Y:S02]  /*1780*/  USHF.R.U32.HI UR4, URZ, UR13, UR4 ;  /* 0x0000000dff047299 */ /* 0x010fe40008011604 */
[----:B------:R-:W-:Y:S02]  /*1790*/  USEL UR5, UR24, UR6, !UP1 ;  /* 0x0000000618057287 */ /* 0x000fe4000c800000 */
[----:B------:R-:W-:-:S04]  /*17a0*/  USEL UR4, UR20, UR4, !UP0 ;  /* 0x0000000414047287 */ /* 0x000fc8000c000000 */
[----:B------:R-:W-:Y:S02]  /*17b0*/  UIADD3 UR6, UPT, UPT, UR5, -UR4, URZ ;  /* 0x8000000405067290 */ /* 0x000fe4000fffe0ff */
[----:B------:R-:W-:Y:S02]  /*17c0*/  UIADD3 UR4, UPT, UPT, -UR5, UR4, URZ ;  /* 0x0000000405047290 */ /* 0x000fe4000fffe1ff */
[----:B------:R-:W-:Y:S02]  /*17d0*/  UIMAD UR20, UR6, UR10, UR20 ;  /* 0x0000000a061472a4 */ /* 0x000fe4000f8e0214 */
[----:B------:R-:W-:-:S12]  /*17e0*/  UIMAD UR24, UR4, UR12, UR24 ;  /* 0x0000000c041872a4 */ /* 0x000fd8000f8e0218 */
.L_x_19:
[----:B------:R-:W-:Y:S05]  /*17f0*/  BRA.U !UP6, `(.L_x_20) ;  /* 0x000000010e0c7547 */ /* 0x000fea000b800000 */
[----:B------:R-:W-:Y:S01]  /*1800*/  UCGABAR_WAIT ;  /* 0x0000000000007dc7 */ /* 0x000fe20008000000 */
[----:B------:R-:W-:Y:S01]  /*1810*/  CCTL.IVALL ;  /* 0x00000000ff00798f */ /* 0x000fe20002000000 */
[----:B------:R-:W-:Y:S05]  /*1820*/  BRA `(.L_x_21) ;  /* 0x0000000000047947 */ /* 0x000fea0003800000 */
.L_x_20:
[----:B------:R-:W-:Y:S06]  /*1830*/  BAR.SYNC.DEFER_BLOCKING 0x0 ;  /* 0x0000000000007b1d */ /* 0x000fec0000010000 */
.L_x_21:
[----:B------:R-:W-:Y:S05]  /*1840*/  BRA.U UP3, `(.L_x_22) ;  /* 0x0000001503f47547 */ /* 0x000fea000b800000 */
[----:B------:R-:W2:Y:S01]  /*1850*/  LDCU UR6, c[0x0][0x38c] ;  /* 0x00007180ff0677ac */ /* 0x000ea20008000800 */
[----:B------:R-:W-:Y:S01]  /*1860*/  PLOP3.LUT P2, PT, PT, PT, UP4, 0x80, 0x8 ;  /* 0x000000000008781c */ /* 0x000fe20003f4f048 */
[----:B------:R-:W-:Y:S01]  /*1870*/  IMAD.MOV.U32 R12, RZ, RZ, 0x1 ;  /* 0x00000001ff0c7424 */ /* 0x000fe200078e00ff */
[----:B------:R-:W-:Y:S02]  /*1880*/  ISETP.NE.AND P3, PT, R5, RZ, P4 ;  /* 0x000000ff0500720c */ /* 0x000fe40002765270 */
[----:B------:R-:W-:Y:S02]  /*1890*/  CS2R R10, SRZ ;  /* 0x00000000000a7805 */ /* 0x000fe4000001ff00 */
[----:B------:R-:W-:Y:S01]  /*18a0*/  PLOP3.LUT P2, PT, P2, PT, PT, 0x8, 0x80 ;  /* 0x000000000080781c */ /* 0x000fe2000174e170 */
[----:B------:R-:W-:Y:S01]  /*18b0*/  IMAD.MOV.U32 R9, RZ, RZ, RZ ;  /* 0x000000ffff097224 */ /* 0x000fe200078e00ff */
[----:B------:R-:W3:Y:S01]  /*18c0*/  LDCU UR63, c[0x0][0x370] ;  /* 0x00006e00ff3f77ac */ /* 0x000ee20008000800 */
[----:B------:R-:W-:Y:S01]  /*18d0*/  IMAD.MOV.U32 R8, RZ, RZ, 0x1 ;  /* 0x00000001ff087424 */ /* 0x000fe200078e00ff */
[----:B------:R-:W4:Y:S01]  /*18e0*/  LDCU.64 UR54, c[0x0][0x348] ;  /* 0x00006900ff3677ac */ /* 0x000f220008000a00 */
[----:B------:R-:W-:Y:S01]  /*18f0*/  ULEA.HI UR68, UR31, UR69, URZ, 0x1b ;  /* 0x000000451f447291 */ /* 0x000fe2000f8fd8ff */
[----:B------:R-:W1:Y:S01]  /*1900*/  LDCU UR62, c[0x0][0x374] ;  /* 0x00006e80ff3e77ac */ /* 0x000e620008000800 */
[----:B--2---:R-:W-:-:S02]  /*1910*/  UIADD3 UR5, UPT, UPT, UR6, 0x7f, URZ ;  /* 0x0000007f06057890 */ /* 0x004fc4000fffe0ff */
[----:B------:R-:W-:Y:S02]  /*1920*/  UIADD3 UR70, UPT, UPT, UR6, 0xfe, URZ ;  /* 0x000000fe06467890 */ /* 0x000fe4000fffe0ff */
[----:B------:R-:W-:Y:S01]  /*1930*/  USHF.R.S32.HI UR4, URZ, 0x1f, UR5 ;  /* 0x0000001fff047899 */ /* 0x000fe20008011405 */
[----:B------:R-:W-:-:S03]  /*1940*/  UMOV UR23, URZ ;  /* 0x000000ff00177c82 */ /* 0x000fc60008000000 */
[----:B------:R-:W-:Y:S02]  /*1950*/  ULEA.HI UR4, UR4, UR5, URZ, 0x7 ;  /* 0x0000000504047291 */ /* 0x000fe4000f8f38ff */
[----:B------:R-:W-:Y:S02]  /*1960*/  UIADD3 UR5, UPT, UPT, UR6, -0x1, URZ ;  /* 0xffffffff06057890 */ /* 0x000fe4000fffe0ff */
[----:B------:R-:W-:Y:S02]  /*1970*/  USHF.R.S32.HI UR65, URZ, 0x7, UR4 ;  /* 0x00000007ff417899 */ /* 0x000fe40008011404 */
[----:B------:R-:W-:Y:S02]  /*1980*/  UISETP.GE.U32.AND UP1, UPT, UR5, -0xff, UPT ;  /* 0xffffff010500788c */ /* 0x000fe4000bf26070 */
[----:B------:R-:W-:-:S04]  /*1990*/  UISETP.LT.U32.AND UP0, UPT, UR65, 0x3, UPT ;  /* 0x000000034100788c */ /* 0x000fc8000bf01070 */
[----:B------:R-:W-:Y:S02]  /*19a0*/  USEL UR64, UR65, 0x3, UP0 ;  /* 0x0000000341407887 */ /* 0x000fe40008000000 */
[----:B------:R-:W-:Y:S02]  /*19b0*/  UISETP.NE.AND UP0, UPT, UR21, URZ, UPT ;  /* 0x000000ff1500728c */ /* 0x000fe4000bf05270 */
[----:B------:R-:W-:Y:S02]  /*19c0*/  UIADD3 UR4, UPT, UPT, UR64, -0x1, URZ ;  /* 0xffffffff40047890 */ /* 0x000fe4000fffe0ff */
[----:B------:R-:W-:Y:S02]  /*19d0*/  @UP1 UIADD3 UR4, UPT, UPT, UR64, URZ, URZ ;  /* 0x000000ff40041290 */ /* 0x000fe4000fffe0ff */
[----:B------:R-:W-:Y:S02]  /*19e0*/  USEL UR37, UR46, 0x2, UP0 ;  /* 0x000000022e257887 */ /* 0x000fe40008000000 */
[----:B------:R-:W-:-:S02]  /*19f0*/  UIADD3 UR67, UPT, UPT, UR65, -UR64, URZ ;  /* 0x8000004041437290 */ /* 0x000fc4000fffe0ff */
[----:B------:R-:W-:Y:S02]  /*1a00*/  UIADD3 UR38, UPT, UPT, UR4, 0x1, URZ ;  /* 0x0000000104267890 */ /* 0x000fe4000fffe0ff */
[----:B-1-34-:R-:W-:-:S12]  /*1a10*/  UIADD3 UR66, UPT, UPT, -UR4, URZ, URZ ;  /* 0x000000ff04427290 */ /* 0x01afd8000fffe1ff */
.L_x_46:
[----:B------:R-:W-:Y:S01]  /*1a20*/  UISETP.NE.AND UP0, UPT, UR61, URZ, UPT ;  /* 0x000000ff3d00728c */ /* 0x000fe2000bf05270 */
[----:B------:R-:W1:Y:S08]  /*1a30*/  S2UR UR61, SR_CgaCtaId ;  /* 0x00000000003d79c3 */ /* 0x000e700000008800 */
[----:B---3--:R-:W-:Y:S05]  /*1a40*/  BRA.U UP0, `(.L_x_23) ;  /* 0x0000000100347547 */ /* 0x008fea000b800000 */
[----:B------:R-:W2:Y:S01]  /*1a50*/  S2R R0, SR_CgaCtaId ;  /* 0x0000000000007919 */ /* 0x000ea20000008800 */
[----:B------:R-:W-:-:S04]  /*1a60*/  MOV R2, 0x400 ;  /* 0x0000040000027802 */ /* 0x000fc80000000f00 */
[----:B--2---:R-:W-:Y:S02]  /*1a70*/  LEA R0, R0, R2, 0x18 ;  /* 0x0000000200007211 */ /* 0x004fe400078ec0ff */
[----:B------:R-:W-:-:S03]  /*1a80*/  SHF.L.U32 R2, R8, 0x1f, RZ ;  /* 0x0000001f08027819 */ /* 0x000fc600000006ff */
[----:B------:R-:W-:-:S04]  /*1a90*/  IMAD R0, R9, 0x8, R0 ;  /* 0x0000000809007824 */ /* 0x000fc800078e0200 */
[----:B------:R-:W2:Y:S02]  /*1aa0*/  SYNCS.PHASECHK.TRANS64.TRYWAIT P0, [R0+URZ+0xf0], R2 ;  /* 0x0000f002000075a7 */ /* 0x000ea400080011ff */
[----:B--2---:R-:W-:Y:S05]  /*1ab0*/  @!P0 BRA `(.L_x_24) ;  /* 0x00000078003c8947 */ /* 0x004fea0003800000 */
.L_x_152:
[----:B------:R-:W-:Y:S01]  /*1ac0*/  VIADD R9, R9, 0x1 ;  /* 0x0000000109097836 */ /* 0x000fe20000000000 */
[----:B------:R2:W-:Y:S04]  /*1ad0*/  SYNCS.ARRIVE.TRANS64.A1T0 RZ, [R0+URZ+0xe0], RZ ;  /* 0x0000e0ff00ff79a7 */ /* 0x0005e800081000ff */
[----:B------:R-:W-:-:S04]  /*1ae0*/  ISETP.NE.AND P0, PT, R9, 0x2, PT ;  /* 0x000000020900780c */ /* 0x000fc80003f05270 */
[----:B------:R-:W-:Y:S02]  /*1af0*/  SEL R9, R9, RZ, P0 ;  /* 0x000000ff09097207 */ /* 0x000fe40000000000 */
[----:B--2---:R-:W-:-:S04]  /*1b00*/  SEL R0, RZ, 0x1, P0 ;  /* 0x00000001ff007807 */ /* 0x004fc80000000000 */
[----:B------:R-:W-:-:S07]  /*1b10*/  LOP3.LUT R8, R8, R0, RZ, 0x3c, !PT ;  /* 0x0000000008087212 */ /* 0x000fce00078e3cff */
.L_x_23:
[----:B------:R-:W-:Y:S01]  /*1b20*/  UMOV UR22, 0x400 ;  /* 0x0000040000167882 */ /* 0x000fe20000000000 */
[----:B------:R-:W-:Y:S01]  /*1b30*/  SHF.L.U32 R0, R12, 0x1f, RZ ;  /* 0x0000001f0c007819 */ /* 0x000fe200000006ff */
[----:B-1----:R-:W-:Y:S02]  /*1b40*/  ULEA UR22, UR61, UR22, 0x18 ;  /* 0x000000163d167291 */ /* 0x002fe4000f8ec0ff */
[----:B------:R-:W-:Y:S02]  /*1b50*/  UISETP.GE.U32.AND UP0, UPT, UR70, 0xff, UPT ;  /* 0x000000ff4600788c */ /* 0x000fe4000bf06070 */
[----:B------:R-:W-:Y:S02]  /*1b60*/  ULEA UR4, UR23, UR22, 0x3 ;  /* 0x0000001617047291 */ /* 0x000fe4000f8e18ff */
[----:B------:R-:W-:Y:S01]  /*1b70*/  ULEA UR27, UR20, UR69, 0x7 ;  /* 0x00000045141b7291 */ /* 0x000fe2000f8e38ff */
[----:B------:R-:W-:-:S06]  /*1b80*/  UMOV UR21, URZ ;  /* 0x000000ff00157c82 */ /* 0x000fcc0008000000 */
[----:B------:R1:W2:Y:S01]  /*1b90*/  SYNCS.PHASECHK.TRANS64.TRYWAIT P1, [UR4+0x18], R0 ;  /* 0x00001800ff0075a7 */ /* 0x0002a20008021104 */
[----:B------:R-:W-:-:S04]  /*1ba0*/  ULEA.HI UR4, UR24, UR24, URZ, 0x1 ;  /* 0x0000001818047291 */ /* 0x000fc8000f8f08ff */
[----:B------:R-:W-:-:S04]  /*1bb0*/  USHF.L.U32 UR4, UR4, 0x6, URZ ;  /* 0x0000000604047899 */ /* 0x000fc800080006ff */
[----:B------:R-:W-:-:S04]  /*1bc0*/  ULOP3.LUT UR59, UR4, 0xffffff80, URZ, 0xc0, !UPT ;  /* 0xffffff80043b7892 */ /* 0x000fc8000f8ec0ff */
[----:B------:R-:W-:Y:S01]  /*1bd0*/  UIADD3 UR59, UPT, UPT, UR68, UR59, URZ ;  /* 0x0000003b443b7290 */ /* 0x000fe2000fffe0ff */
[----:B------:R-:W-:Y:S11]  /*1be0*/  BRA.U !UP0, `(.L_x_25) ;  /* 0x0000000508647547 */ /* 0x000ff6000b800000 */
[----:B------:R-:W-:Y:S01]  /*1bf0*/  UMOV UR29, UR66 ;  /* 0x00000042001d7c82 */ /* 0x000fe20008000000 */
[----:B------:R-:W-:Y:S01]  /*1c00*/  UMOV UR13, UR23 ;  /* 0x00000017000d7c82 */ /* 0x000fe20008000000 */
[----:B------:R-:W-:-:S05]  /*1c10*/  UMOV UR42, 0x40 ;  /* 0x00000040002a7882 */ /* 0x000fca0000000000 */
.L_x_33:
[----:B------:R-:W-:Y:S01]  /*1c20*/  ULEA UR6, UR13, UR22, 0x3 ;  /* 0x000000160d067291 */ /* 0x000fe2000f8e18ff */
[----:B--2---:R-:W-:Y:S01]  /*1c30*/  @P4 MOV R2, 0x20000 ;  /* 0x0002000000024802 */ /* 0x004fe20000000f00 */
[----:B--23--:R-:W-:Y:S10]  /*1c40*/  @P1 BRA `(.L_x_26) ;  /* 0x00000000000c1947 */ /* 0x00cff40003800000 */
[----:B------:R-:W-:-:S04]  /*1c50*/  SHF.L.U32 R3, R12, 0x1f, RZ ;  /* 0x0000001f0c037819 */ /* 0x000fc800000006ff */
[----:B------:R-:W2:Y:S02]  /*1c60*/  SYNCS.PHASECHK.TRANS64.TRYWAIT P0, [UR6+0x18], R3 ;  /* 0x00001803ff0075a7 */ /* 0x000ea40008001106 */
[----:B--2---:R-:W-:Y:S05]  /*1c70*/  @!P0 BRA `(.L_x_27) ;  /* 0x0000007400e08947 */ /* 0x004fea0003800000 */
.L_x_26:
[----:B------:R2:W-:Y:S01]  /*1c80*/  @P4 SYNCS.ARRIVE.TRANS64 RZ, [UR6], R2 ;  /* 0x00000002ffff49a7 */ /* 0x0005e20008000006 */
[----:B------:R-:W-:Y:S02]  /*1c90*/  ULOP3.LUT UR4, UR37, 0x2, URZ, 0xfc, !UPT ;  /* 0x0000000225047892 */ /* 0x000fe4000f8efcff */
[----:B------:R-:W-:Y:S02]  /*1ca0*/  UIADD3 UR29, UPT, UPT, UR29, 0x1, URZ ;  /* 0x000000011d1d7890 */ /* 0x000fe4000fffe0ff */
[----:B------:R-:W-:Y:S02]  /*1cb0*/  UISETP.NE.AND UP0, UPT, UR4, 0x2, UPT ;  /* 0x000000020400788c */ /* 0x000fe4000bf05270 */
[----:B------:R-:W-:-:S07]  /*1cc0*/  UISETP.NE.AND UP2, UPT, UR29, 0x1, UPT ;  /* 0x000000011d00788c */ /* 0x000fce000bf45270 */
[----:B------:R-:W-:Y:S05]  /*1cd0*/  BRA.U UP0, `(.L_x_28) ;  /* 0x0000000100047547 */ /* 0x000fea000b800000 */
[----:B------:R-:W-:Y:S05]  /*1ce0*/  BPT.TRAP 0x1 ;  /* 0x000000040000795c */ /* 0x000fea0000300000 */
.L_x_28:
[----:B------:R-:W-:Y:S04]  /*1cf0*/  BSSY.RECONVERGENT B0, `(.L_x_29) ;  /* 0x0000003000007945 */ /* 0x000fe80003800200 */
[----:B------:R-:W-:Y:S05]  /*1d00*/  @!P3 BRA `(.L_x_30) ;  /* 0x000000000004b947 */ /* 0x000fea0003800000 */
[----:B------:R-:W-:Y:S05]  /*1d10*/  BPT.TRAP 0x1 ;  /* 0x000000040000795c */ /* 0x000fea0000300000 */
.L_x_30:
[----:B------:R-:W-:Y:S05]  /*1d20*/  BSYNC.RECONVERGENT B0 ;  /* 0x0000000000007941 */ /* 0x000fea0003800200 */
.L_x_29:
[----:B------:R-:W-:Y:S01]  /*1d30*/  UIADD3 UR4, UPT, UPT, UR13, 0x1, URZ ;  /* 0x000000010d047890 */ /* 0x000fe2000fffe0ff */
[----:B------:R-:W-:Y:S01]  /*1d40*/  BSSY.RECONVERGENT B0, `(.L_x_31) ;  /* 0x000003f000007945 */ /* 0x000fe20003800200 */
[----:B------:R-:W-:Y:S02]  /*1d50*/  ELECT P0, URZ, PT ;  /* 0x0000000000ff782f */ /* 0x000fe40003800000 */
[----:B------:R-:W-:-:S04]  /*1d60*/  UISETP.NE.AND UP0, UPT, UR4, 0x3, UPT ;  /* 0x000000030400788c */ /* 0x000fc8000bf05270 */
[----:B------:R-:W-:Y:S02]  /*1d70*/  USEL UR5, URZ, 0x1, UP0 ;  /* 0x00000001ff057887 */ /* 0x000fe40008000000 */
[----:B------:R-:W-:-:S04]  /*1d80*/  USEL UR23, UR4, URZ, UP0 ;  /* 0x000000ff04177287 */ /* 0x000fc80008000000 */
[----:B------:R-:W-:Y:S01]  /*1d90*/  ULEA UR4, UR23, UR22, 0x3 ;  /* 0x0000001617047291 */ /* 0x000fe2000f8e18ff */
[----:B------:R-:W-:-:S04]  /*1da0*/  LOP3.LUT R12, R12, UR5, RZ, 0x3c, !PT ;  /* 0x000000050c0c7c12 */ /* 0x000fc8000f8e3cff */
[----:B-1----:R-:W-:-:S04]  /*1db0*/  SHF.L.U32 R0, R12, 0x1f, RZ ;  /* 0x0000001f0c007819 */ /* 0x002fc800000006ff */
[----:B------:R1:W3:Y:S01]  /*1dc0*/  SYNCS.PHASECHK.TRANS64.TRYWAIT P1, [UR4+0x18], R0 ;  /* 0x00001800ff0075a7 */ /* 0x0002e20008021104 */
[----:B------:R-:W-:Y:S05]  /*1dd0*/  @!P0 BRA `(.L_x_32) ;  /* 0x0000000000d48947 */ /* 0x000fea0003800000 */
[----:B------:R-:W-:Y:S02]  /*1de0*/  USHF.L.U32 UR7, UR13, 0xf, URZ ;  /* 0x0000000f0d077899 */ /* 0x000fe400080006ff */
[----:B------:R-:W-:Y:S02]  /*1df0*/  UIADD3 UR4, UP1, UPT, UR54, 0x80, URZ ;  /* 0x0000008036047890 */ /* 0x000fe4000ff3e0ff */
[----:B------:R-:W-:Y:S02]  /*1e00*/  ULEA UR32, UR31, UR7, 0x2 ;  /* 0x000000071f207291 */ /* 0x000fe4000f8e10ff */
[----:B------:R-:W-:Y:S02]  /*1e10*/  UIADD3 UR14, UP0, UPT, UR54, 0x180, URZ ;  /* 0x00000180360e7890 */ /* 0x000fe4000ff1e0ff */
[----:B------:R-:W-:Y:S02]  /*1e20*/  UIADD3 UR32, UPT, UPT, UR22, UR32, URZ ;  /* 0x0000002016207290 */ /* 0x000fe4000fffe0ff */
[----:B------:R-:W-:-:S02]  /*1e30*/  UIADD3 UR58, UPT, UPT, UR42, -0x40, URZ ;  /* 0xffffffc02a3a7890 */ /* 0x000fc4000fffe0ff */
[----:B------:R-:W-:Y:S02]  /*1e40*/  ULOP3.LUT UR57, UR6, 0xfefffff8, URZ, 0xc0, !UPT ;  /* 0xfefffff806397892 */ /* 0x000fe4000f8ec0ff */
[----:B------:R-:W-:Y:S02]  /*1e50*/  UIADD3.X UR5, UPT, UPT, URZ, UR55, URZ, UP1, !UPT ;  /* 0x00000037ff057290 */ /* 0x000fe40008ffe4ff */
[----:B------:R-:W-:Y:S02]  /*1e60*/  UIADD3 UR7, UPT, UPT, UR22, UR7, URZ ;  /* 0x0000000716077290 */ /* 0x000fe4000fffe0ff */
[----:B------:R-:W-:Y:S02]  /*1e70*/  UIADD3 UR56, UPT, UPT, UR32, 0x8400, URZ ;  /* 0x0000840020387890 */ /* 0x000fe4000fffe0ff */
[----:B------:R-:W-:Y:S02]  /*1e80*/  UPRMT UR17, URZ, 0x5410, UR30 ;  /* 0x00005410ff117896 */ /* 0x000fe4000800001e */
[----:B------:R-:W-:-:S02]  /*1e90*/  UIADD3 UR50, UPT, UPT, UR42, -0x20, URZ ;  /* 0xffffffe02a327890 */ /* 0x000fc4000fffe0ff */
[----:B------:R-:W-:Y:S02]  /*1ea0*/  UIADD3 UR48, UPT, UPT, UR32, 0xa400, URZ ;  /* 0x0000a40020307890 */ /* 0x000fe4000fffe0ff */
[----:B------:R-:W-:Y:S02]  /*1eb0*/  UIADD3 UR40, UPT, UPT, UR32, 0xc400, URZ ;  /* 0x0000c40020287890 */ /* 0x000fe4000fffe0ff */
[----:B------:R-:W-:Y:S02]  /*1ec0*/  UIADD3 UR34, UPT, UPT, UR42, 0x20, URZ ;  /* 0x000000202a227890 */ /* 0x000fe4000fffe0ff */
[----:B------:R-:W-:Y:S02]  /*1ed0*/  UIADD3 UR32, UPT, UPT, UR32, 0xe400, URZ ;  /* 0x0000e40020207890 */ /* 0x000fe4000fffe0ff */
[----:B------:R-:W-:Y:S02]  /*1ee0*/  UIADD3.X UR15, UPT, UPT, URZ, UR55, URZ, UP0, !UPT ;  /* 0x00000037ff0f7290 */ /* 0x000fe400087fe4ff */
[----:B------:R-:W-:-:S02]  /*1ef0*/  UIADD3 UR24, UPT, UPT, UR7, 0x20400, URZ ;  /* 0x0002040007187890 */ /* 0x000fc4000fffe0ff */
[----:B------:R-:W-:Y:S01]  /*1f00*/  UIADD3 UR8, UPT, UPT, UR7, 0x22400, URZ ;  /* 0x0002240007087890 */ /* 0x000fe2000fffe0ff */
[----:B------:R-:W-:Y:S01]  /*1f10*/  UMOV UR46, 0x0 ;  /* 0x00000000002e7882 */ /* 0x000fe20000000000 */
[----:B------:R-:W-:Y:S01]  /*1f20*/  UMOV UR47, 0x10000000 ;  /* 0x10000000002f7882 */ /* 0x000fe20000000000 */
[----:B------:R-:W-:Y:S01]  /*1f30*/  UMOV UR51, UR59 ;  /* 0x0000003b00337c82 */ /* 0x000fe20008000000 */
[----:B------:R-:W-:Y:S01]  /*1f40*/  UMOV UR52, UR60 ;  /* 0x0000003c00347c82 */ /* 0x000fe20008000000 */
[----:B------:R-:W-:Y:S01]  /*1f50*/  UMOV UR49, UR57 ;  /* 0x0000003900317c82 */ /* 0x000fe20008000000 */
[----:B------:R-:W-:Y:S01]  /*1f60*/  UMOV UR43, UR59 ;  /* 0x0000003b002b7c82 */ /* 0x000fe20008000000 */
[----:B------:R-:W-:Y:S01]  /*1f70*/  UMOV UR44, UR60 ;  /* 0x0000003c002c7c82 */ /* 0x000fe20008000000 */
[----:B------:R-:W-:Y:S01]  /*1f80*/  UMOV UR41, UR57 ;  /* 0x0000003900297c82 */ /* 0x000fe20008000000 */
[----:B------:R-:W-:Y:S01]  /*1f90*/  UTMALDG.3D.MULTICAST.2CTA [UR56], [UR4], UR17, desc[UR46] ;  /* 0x00002e38040073b4 */ /* 0x000fe20008211811 */
[----:B------:R-:W-:Y:S01]  /*1fa0*/  UMOV UR35, UR59 ;  /* 0x0000003b00237c82 */ /* 0x000fe20008000000 */
        /* <DEDUP_REMOVED lines=10> */
[----:B------:R-:W-:Y:S01]  /*2050*/  UIADD3 UR16, UPT, UPT, UR7, 0x24400, URZ ;  /* 0x0002440007107890 */ /* 0x000fe2000fffe0ff */
[----:B------:R-:W-:Y:S01]  /*2060*/  UMOV UR18, UR42 ;  /* 0x0000002a00127c82 */ /* 0x000fe20008000000 */
[----:B------:R-:W-:Y:S01]  /*2070*/  UMOV UR19, UR27 ;  /* 0x0000001b00137c82 */ /* 0x000fe20008000000 */
[----:B------:R-:W-:Y:S01]  /*2080*/  UTMALDG.3D.MULTICAST.2CTA [UR40], [UR4], UR17, desc[UR46] ;  /* 0x00002e28040073b4 */ /* 0x000fe20008211811 */
[----:B------:R-:W-:Y:S01]  /*2090*/  UMOV UR20, UR60 ;  /* 0x0000003c00147c82 */ /* 0x000fe20008000000 */
[----:B------:R4:W-:Y:S01]  /*20a0*/  UTMALDG.3D.MULTICAST.2CTA [UR32], [UR4], UR17, desc[UR46] ;  /* 0x00002e20040073b4 */ /* 0x0009e20008211811 */
[----:B------:R-:W-:Y:S01]  /*20b0*/  UTMALDG.3D.2CTA [UR24], [UR14], desc[UR46] ;  /* 0x00002e180e0075b4 */ /* 0x000fe20008211000 */
[----:B------:R2:W-:Y:S01]  /*20c0*/  UTMALDG.3D.2CTA [UR8], [UR14], desc[UR46] ;  /* 0x00002e080e0075b4 */ /* 0x0005e20008211000 */
[----:B----4-:R-:W-:-:S02]  /*20d0*/  UMOV UR17, UR57 ;  /* 0x0000003900117c82 */ /* 0x010fc40008000000 */
[----:B------:R4:W-:Y:S01]  /*20e0*/  UTMALDG.3D.2CTA [UR16], [UR14], desc[UR46] ;  /* 0x00002e100e0075b4 */ /* 0x0009e20008211000 */
[----:B--2---:R-:W-:Y:S01]  /*20f0*/  UIADD3 UR8, UPT, UPT, UR7, 0x26400, URZ ;  /* 0x0002640007087890 */ /* 0x004fe2000fffe0ff */
[----:B------:R-:W-:-:S08]  /*2100*/  UMOV UR10, UR34 ;  /* 0x00000022000a7c82 */ /* 0x000fd00008000000 */
[----:B------:R4:W-:Y:S02]  /*2110*/  UTMALDG.3D.2CTA [UR8], [UR14], desc[UR46] ;  /* 0x00002e080e0075b4 */ /* 0x0009e40008211000 */
[----:B----4-:R-:W-:Y:S01]  /*2120*/  NOP ;  /* 0x0000000000007918 */ /* 0x010fe20000000000 */
.L_x_32:
[----:B------:R-:W-:Y:S05]  /*2130*/  BSYNC.RECONVERGENT B0 ;  /* 0x0000000000007941 */ /* 0x000fea0003800200 */
.L_x_31:
[----:B------:R-:W-:Y:S01]  /*2140*/  UIADD3 UR42, UPT, UPT, UR42, 0x80, URZ ;  /* 0x000000802a2a7890 */ /* 0x000fe2000fffe0ff */
[----:B------:R-:W-:Y:S01]  /*2150*/  UMOV UR13, UR23 ;  /* 0x00000017000d7c82 */ /* 0x000fe20008000000 */
[----:B------:R-:W-:Y:S01]  /*2160*/  UMOV UR21, UR38 ;  /* 0x0000002600157c82 */ /* 0x000fe20008000000 */
[----:B------:R-:W-:Y:S09]  /*2170*/  BRA.U UP2, `(.L_x_33) ;  /* 0xfffffff902a87547 */ /* 0x000ff2000b83ffff */
.L_x_25:
[----:B------:R-:W-:Y:S01]  /*2180*/  ULEA UR4, UR23, UR22, 0x3 ;  /* 0x0000001617047291 */ /* 0x000fe2000f8e18ff */
[----:B-1----:R-:W-:Y:S01]  /*2190*/  SHF.L.U32 R0, R12, 0x1f, RZ ;  /* 0x0000001f0c007819 */ /* 0x002fe200000006ff */
[----:B------:R-:W-:Y:S01]  /*21a0*/  @!P2 SYNCS.ARRIVE.TRANS64.A1T0 RZ, [UR22+0x78], RZ ;  /* 0x000078ffffffa9a7 */ /* 0x000fe20008100016 */
[----:B------:R-:W-:-:S06]  /*21b0*/  UISETP.GT.AND UP0, UPT, UR65, UR64, UPT ;  /* 0x000000404100728c */ /* 0x000fcc000bf04270 */
[----:B--23--:R1:W2:Y:S03]  /*21c0*/  SYNCS.PHASECHK.TRANS64.TRYWAIT P1, [UR4+0x18], R0 ;  /* 0x00001800ff0075a7 */ /* 0x00c2a60008021104 */
[----:B------:R-:W-:Y:S05]  /*21d0*/  BRA.U !UP0, `(.L_x_34) ;  /* 0x00000005085c7547 */ /* 0x000fea000b800000 */
[----:B------:R-:W-:Y:S01]  /*21e0*/  UIADD3 UR29, UPT, UPT, UR67, UR21, URZ ;  /* 0x00000015431d7290 */ /* 0x000fe2000fffe0ff */
[----:B------:R-:W-:-:S11]  /*21f0*/  UMOV UR13, UR23 ;  /* 0x00000017000d7c82 */ /* 0x000fd60008000000 */
.L_x_42:
[----:B------:R-:W-:Y:S01]  /*2200*/  ULEA UR6, UR13, UR22, 0x3 ;  /* 0x000000160d067291 */ /* 0x000fe2000f8e18ff */
[----:B--2---:R-:W-:Y:S01]  /*2210*/  @P4 MOV R2, 0x20000 ;  /* 0x0002000000024802 */ /* 0x004fe20000000f00 */
[----:B--23--:R-:W-:Y:S10]  /*2220*/  @P1 BRA `(.L_x_35) ;  /* 0x00000000000c1947 */ /* 0x00cff40003800000 */
[----:B------:R-:W-:-:S04]  /*2230*/  SHF.L.U32 R3, R12, 0x1f, RZ ;  /* 0x0000001f0c037819 */ /* 0x000fc800000006ff */
[----:B------:R-:W2:Y:S02]  /*2240*/  SYNCS.PHASECHK.TRANS64.TRYWAIT P0, [UR6+0x18], R3 ;  /* 0x00001803ff0075a7 */ /* 0x000ea40008001106 */
[----:B--2---:R-:W-:Y:S05]  /*2250*/  @!P0 BRA `(.L_x_36) ;  /* 0x0000007000808947 */ /* 0x004fea0003800000 */
.L_x_35:
[----:B------:R2:W-:Y:S01]  /*2260*/  @P4 SYNCS.ARRIVE.TRANS64 RZ, [UR6], R2 ;  /* 0x00000002ffff49a7 */ /* 0x0005e20008000006 */
[----:B------:R-:W-:-:S04]  /*2270*/  ULOP3.LUT UR4, UR37, 0x2, URZ, 0xfc, !UPT ;  /* 0x0000000225047892 */ /* 0x000fc8000f8efcff */
[----:B------:R-:W-:-:S09]  /*2280*/  UISETP.NE.AND UP0, UPT, UR4, 0x2, UPT ;  /* 0x000000020400788c */ /* 0x000fd2000bf05270 */
[----:B------:R-:W-:Y:S05]  /*2290*/  BRA.U UP0, `(.L_x_37) ;  /* 0x0000000100047547 */ /* 0x000fea000b800000 */
[----:B------:R-:W-:Y:S05]  /*22a0*/  BPT.TRAP 0x1 ;  /* 0x000000040000795c */ /* 0x000fea0000300000 */
.L_x_37:
[----:B------:R-:W-:Y:S04]  /*22b0*/  BSSY.RECONVERGENT B0, `(.L_x_38) ;  /* 0x0000003000007945 */ /* 0x000fe80003800200 */
[----:B------:R-:W-:Y:S05]  /*22c0*/  @!P3 BRA `(.L_x_39) ;  /* 0x000000000004b947 */ /* 0x000fea0003800000 */
[----:B------:R-:W-:Y:S05]  /*22d0*/  BPT.TRAP 0x1 ;  /* 0x000000040000795c */ /* 0x000fea0000300000 */
.L_x_39:
[----:B------:R-:W-:Y:S05]  /*22e0*/  BSYNC.RECONVERGENT B0 ;  /* 0x0000000000007941 */ /* 0x000fea0003800200 */
.L_x_38:
        /* <DEDUP_REMOVED lines=14> */
[----:B------:R-:W-:Y:S02]  /*23d0*/  USHF.L.U32 UR58, UR21, 0x7, URZ ;  /* 0x00000007153a7899 */ /* 0x000fe400080006ff */
[----:B------:R-:W-:Y:S02]  /*23e0*/  UIADD3 UR32, UPT, UPT, UR22, UR32, URZ ;  /* 0x0000002016207290 */ /* 0x000fe4000fffe0ff */
[----:B------:R-:W-:-:S02]  /*23f0*/  UIADD3 UR14, UP0, UPT, UR54, 0x180, URZ ;  /* 0x00000180360e7890 */ /* 0x000fc4000ff1e0ff */
[----:B------:R-:W-:Y:S02]  /*2400*/  ULOP3.LUT UR57, UR6, 0xfefffff8, URZ, 0xc0, !UPT ;  /* 0xfefffff806397892 */ /* 0x000fe4000f8ec0ff */
[----:B------:R-:W-:Y:S02]  /*2410*/  UIADD3.X UR5, UPT, UPT, URZ, UR55, URZ, UP1, !UPT ;  /* 0x00000037ff057290 */ /* 0x000fe40008ffe4ff */
[----:B------:R-:W-:Y:S02]  /*2420*/  UIADD3 UR7, UPT, UPT, UR22, UR7, URZ ;  /* 0x0000000716077290 */ /* 0x000fe4000fffe0ff */
[----:B------:R-:W-:Y:S02]  /*2430*/  UIADD3 UR56, UPT, UPT, UR32, 0x8400, URZ ;  /* 0x0000840020387890 */ /* 0x000fe4000fffe0ff */
[----:B------:R-:W-:Y:S02]  /*2440*/  UPRMT UR16, URZ, 0x5410, UR30 ;  /* 0x00005410ff107896 */ /* 0x000fe4000800001e */
[----:B------:R-:W-:-:S02]  /*2450*/  UIADD3 UR50, UPT, UPT, UR58, 0x20, URZ ;  /* 0x000000203a327890 */ /* 0x000fc4000fffe0ff */
[----:B------:R-:W-:Y:S02]  /*2460*/  UIADD3 UR48, UPT, UPT, UR32, 0xa400, URZ ;  /* 0x0000a40020307890 */ /* 0x000fe4000fffe0ff */
[----:B------:R-:W-:Y:S02]  /*2470*/  UIADD3 UR42, UPT, UPT, UR58, 0x40, URZ ;  /* 0x000000403a2a7890 */ /* 0x000fe4000fffe0ff */
[----:B------:R-:W-:Y:S02]  /*2480*/  UIADD3 UR40, UPT, UPT, UR32, 0xc400, URZ ;  /* 0x0000c40020287890 */ /* 0x000fe4000fffe0ff */
[----:B------:R-:W-:Y:S02]  /*2490*/  UIADD3 UR34, UPT, UPT, UR58, 0x60, URZ ;  /* 0x000000603a227890 */ /* 0x000fe4000fffe0ff */
[----:B------:R-:W-:Y:S02]  /*24a0*/  UIADD3 UR32, UPT, UPT, UR32, 0xe400, URZ ;  /* 0x0000e40020207890 */ /* 0x000fe4000fffe0ff */
[----:B------:R-:W-:-:S02]  /*24b0*/  UIADD3.X UR15, UPT, UPT, URZ, UR55, URZ, UP0, !UPT ;  /* 0x00000037ff0f7290 */ /* 0x000fc400087fe4ff */
[----:B------:R-:W-:Y:S02]  /*24c0*/  UIADD3 UR24, UPT, UPT, UR7, 0x20400, URZ ;  /* 0x0002040007187890 */ /* 0x000fe4000fffe0ff */
        /* <DEDUP_REMOVED lines=26> */
[----:B------:R4:W-:Y:S01]  /*2670*/  UTMALDG.3D.MULTICAST.2CTA [UR32], [UR4], UR16, desc[UR46] ;  /* 0x00002e20040073b4 */ /* 0x0009e20008211810 */
[----:B------:R-:W-:Y:S01]  /*2680*/  UTMALDG.3D.2CTA [UR24], [UR14], desc[UR46] ;  /* 0x00002e180e0075b4 */ /* 0x000fe20008211000 */
[----:B------:R2:W-:Y:S01]  /*2690*/  UTMALDG.3D.2CTA [UR8], [UR14], desc[UR46] ;  /* 0x00002e080e0075b4 */ /* 0x0005e20008211000 */
[----:B----4-:R-:W-:-:S09]  /*26a0*/  UIADD3 UR16, UPT, UPT, UR7, 0x24400, URZ ;  /* 0x0002440007107890 */ /* 0x010fd2000fffe0ff */
[----:B------:R4:W-:Y:S01]  /*26b0*/  UTMALDG.3D.2CTA [UR16], [UR14], desc[UR46] ;  /* 0x00002e100e0075b4 */ /* 0x0009e20008211000 */
[----:B--2---:R-:W-:Y:S01]  /*26c0*/  UIADD3 UR8, UPT, UPT, UR7, 0x26400, URZ ;  /* 0x0002640007087890 */ /* 0x004fe2000fffe0ff */
[----:B------:R-:W-:-:S08]  /*26d0*/  UMOV UR10, UR34 ;  /* 0x00000022000a7c82 */ /* 0x000fd00008000000 */
[----:B------:R4:W-:Y:S02]  /*26e0*/  UTMALDG.3D.2CTA [UR8], [UR14], desc[UR46] ;  /* 0x00002e080e0075b4 */ /* 0x0009e40008211000 */
[----:B----4-:R-:W-:Y:S01]  /*26f0*/  NOP ;  /* 0x0000000000007918 */ /* 0x010fe20000000000 */
.L_x_41:
[----:B------:R-:W-:Y:S05]  /*2700*/  BSYNC.RECONVERGENT B0 ;  /* 0x0000000000007941 */ /* 0x000fea0003800200 */
.L_x_40:
[----:B------:R-:W-:Y:S01]  /*2710*/  UIADD3 UR21, UPT, UPT, UR21, 0x1, URZ ;  /* 0x0000000115157890 */ /* 0x000fe2000fffe0ff */
[----:B------:R-:W-:-:S03]  /*2720*/  UMOV UR13, UR23 ;  /* 0x00000017000d7c82 */ /* 0x000fc60008000000 */
[----:B------:R-:W-:-:S09]  /*2730*/  UISETP.NE.AND UP0, UPT, UR21, UR29, UPT ;  /* 0x0000001d1500728c */ /* 0x000fd2000bf05270 */
[----:B------:R-:W-:Y:S05]  /*2740*/  BRA.U UP0, `(.L_x_42) ;  /* 0xfffffff900ac7547 */ /* 0x000fea000b83ffff */
.L_x_34:
[C---:B------:R-:W-:Y:S01]  /*2750*/  LEA R3, R11.reuse, UR22, 0x3 ;  /* 0x000000160b037c11 */ /* 0x040fe2000f8e18ff */
[----:B------:R-:W-:Y:S01]  /*2760*/  NOP ;  /* 0x0000000000007918 */ /* 0x000fe20000000000 */
[----:B-1----:R-:W-:Y:S02]  /*2770*/  SHF.L.U32 R0, R10, 0x1f, RZ ;  /* 0x0000001f0a007819 */ /* 0x002fe400000006ff */
[----:B------:R-:W-:Y:S02]  /*2780*/  LEA R4, R11, UR22, 0x4 ;  /* 0x000000160b047c11 */ /* 0x000fe4000f8e20ff */
[----:B------:R-:W1:Y:S02]  /*2790*/  SYNCS.PHASECHK.TRANS64.TRYWAIT P0, [R3+URZ+0x80], R0 ;  /* 0x00008000030075a7 */ /* 0x000e6400080011ff */
[----:B-1----:R-:W-:Y:S05]  /*27a0*/  @!P0 BRA `(.L_x_43) ;  /* 0x0000006c00448947 */ /* 0x002fea0003800000 */
.L_x_155:
[----:B------:R-:W4:Y:S01]  /*27b0*/  LDS.128 R4, [R4+0x110] ;  /* 0x0001100004047984 */ /* 0x000f220000000c00 */
[----:B------:R-:W-:Y:S01]  /*27c0*/  UISETP.GE.AND UP0, UPT, UR39, 0x1, UPT ;  /* 0x000000012700788c */ /* 0x000fe2000bf06270 */
[----:B------:R-:W-:Y:S01]  /*27d0*/  @!PT LDS RZ, [RZ] ;  /* 0x00000000fffff984 */ /* 0x000fe20000000800 */
[----:B------:R-:W-:Y:S01]  /*27e0*/  @!PT LDS RZ, [RZ] ;  /* 0x00000000fffff984 */ /* 0x000fe20000000800 */
[----:B------:R-:W-:Y:S01]  /*27f0*/  @!PT LDS RZ, [RZ] ;  /* 0x00000000fffff984 */ /* 0x000fe20000000800 */
[----:B------:R-:W-:Y:S01]  /*2800*/  @!PT LDS RZ, [RZ] ;  /* 0x00000000fffff984 */ /* 0x000fe20000000800 */
[----:B------:R1:W-:Y:S06]  /*2810*/  MEMBAR.ALL.CTA ;  /* 0x0000000000007992 */ /* 0x0003ec0000008000 */
[----:B-1----:R-:W1:Y:S01]  /*2820*/  FENCE.VIEW.ASYNC.S ;  /* 0x00000000000073c6 */ /* 0x002e620000000000 */
[----:B----4-:R-:W-:-:S13]  /*2830*/  LOP3.LUT P0, RZ, R6, 0x1, RZ, 0xc0, !PT ;  /* 0x0000000106ff7812 */ /* 0x010fda000780c0ff */
[----:B-1----:R-:W-:Y:S01]  /*2840*/  VOTEU.ANY UP1, P0 ;  /* 0x0000000000ff7886 */ /* 0x002fe20000020100 */
[----:B------:R-:W-:-:S13]  /*2850*/  PLOP3.LUT P0, PT, PT, PT, UP1, 0x80, 0x8 ;  /* 0x000000000008781c */ /* 0x000fda0003f0f018 */
[----:B------:R-:W-:Y:S02]  /*2860*/  @P0 LOP3.LUT R0, R5, 0xffff, RZ, 0xc0, !PT ;  /* 0x0000ffff05000812 */ /* 0x000fe400078ec0ff */
[----:B--2---:R-:W-:Y:S02]  /*2870*/  @P0 MOV R2, R4 ;  /* 0x0000000400020202 */ /* 0x004fe40000000f00 */
[----:B------:R-:W-:Y:S01]  /*2880*/  @P0 R2UR UR5, R0 ;  /* 0x00000000000502ca */ /* 0x000fe200000e0000 */
[----:B------:R-:W-:Y:S01]  /*2890*/  VIADD R0, R3, 0x90 ;  /* 0x0000009003007836 */ /* 0x000fe20000000000 */
[----:B------:R-:W-:Y:S02]  /*28a0*/  @P0 SHF.R.U32.HI R4, RZ, 0x10, R5 ;  /* 0x00000010ff040819 */ /* 0x000fe40000011605 */
[----:B------:R-:W-:Y:S02]  /*28b0*/  @P0 R2UR UR6, R2 ;  /* 0x00000000020602ca */ /* 0x000fe400000e0000 */
[----:B------:R-:W-:-:S02]  /*28c0*/  PRMT R0, RZ, 0x654, R0 ;  /* 0x00000654ff007816 */ /* 0x000fc40000000000 */
[----:B------:R-:W-:Y:S02]  /*28d0*/  @P0 R2UR UR4, R4 ;  /* 0x00000000040402ca */ /* 0x000fe400000e0000 */
[----:B------:R1:W-:Y:S03]  /*28e0*/  SYNCS.ARRIVE.TRANS64.RED.A1T0 RZ, [R0+URZ], RZ ;  /* 0x000000ff00ff79a7 */ /* 0x0003e600081004ff */
[----:B------:R-:W-:-:S04]  /*28f0*/  @UP1 UMOV UR45, UR5 ;  /* 0x00000005002d1c82 */ /* 0x000fc80008000000 */
[----:B------:R-:W-:-:S04]  /*2900*/  @UP1 UMOV UR53, UR6 ;  /* 0x0000000600351c82 */ /* 0x000fc80008000000 */
[----:B------:R-:W-:Y:S01]  /*2910*/  @UP1 UMOV UR60, UR4 ;  /* 0x00000004003c1c82 */ /* 0x000fe20008000000 */
[----:B------:R-:W-:Y:S05]  /*2920*/  BRA.U !UP0, `(.L_x_44) ;  /* 0x0000000108d47547 */ /* 0x000fea000b800000 */
[----:B------:R-:W2:Y:S01]  /*2930*/  LDCU.128 UR12, c[0x0][0xb10] ;  /* 0x00016200ff0c77ac */ /* 0x000ea20008000c00 */
[----:B------:R-:W4:Y:S01]  /*2940*/  LDCU UR21, c[0x0][0xb20] ;  /* 0x00016400ff1577ac */ /* 0x000f220008000800 */
[----:B------:R-:W3:Y:S01]  /*2950*/  LDCU UR20, c[0x0][0xb0c] ;  /* 0x00016180ff1477ac */ /* 0x000ee20008000800 */
[----:B------:R-:W1:Y:S01]  /*2960*/  LDCU.64 UR8, c[0x0][0xb28] ;  /* 0x00016500ff0877ac */ /* 0x000e620008000a00 */
[----:B------:R-:W-:Y:S02]  /*2970*/  UISETP.NE.AND UP3, UPT, UR39, 0x1, UPT ;  /* 0x000000012700788c */ /* 0x000fe4000bf65270 */
[----:B--2---:R-:W-:Y:S02]  /*2980*/  UIMAD.WIDE.U32 UR6, UR62, UR15, URZ ;  /* 0x0000000f3e0672a5 */ /* 0x004fe4000f8e00ff */
[----:B------:R-:W-:Y:S02]  /*2990*/  UIMAD.WIDE.U32 UR4, UR63, UR12, URZ ;  /* 0x0000000c3f0472a5 */ /* 0x000fe4000f8e00ff */
[----:B------:R-:W-:-:S02]  /*29a0*/  UISETP.NE.AND UP0, UPT, UR14, 0x1, UPT ;  /* 0x000000010e00788c */ /* 0x000fc4000bf05270 */
[----:B------:R-:W-:Y:S01]  /*29b0*/  UIMAD.WIDE.U32 UR18, UR45, UR15, URZ ;  /* 0x0000000f2d1272a5 */ /* 0x000fe2000f8e00ff */
[----:B------:R-:W-:Y:S02]  /*29c0*/  UMOV UR6, UR7 ;  /* 0x0000000700067c82 */ /* 0x000fe40008000000 */
[----:B------:R-:W-:Y:S01]  /*29d0*/  UMOV UR4, UR5 ;  /* 0x0000000500047c82 */ /* 0x000fe20008000000 */
[----:B----4-:R-:W-:Y:S02]  /*29e0*/  USHF.R.U32.HI UR6, URZ, UR21, UR6 ;  /* 0x00000015ff067299 */ /* 0x010fe40008011606 */
[----:B---3--:R-:W-:Y:S02]  /*29f0*/  UISETP.NE.AND UP2, UPT, UR20, 0x1, UPT ;  /* 0x000000011400788c */ /* 0x008fe4000bf45270 */
[----:B------:R-:W-:Y:S02]  /*2a00*/  USHF.R.U32.HI UR4, URZ, UR13, UR4 ;  /* 0x0000000dff047299 */ /* 0x000fe40008011604 */
[----:B------:R-:W-:-:S02]  /*2a10*/  USEL UR5, UR62, UR6, !UP0 ;  /* 0x000000063e057287 */ /* 0x000fc4000c000000 */
[----:B------:R-:W-:Y:S02]  /*2a20*/  USEL UR6, UR63, UR4, !UP2 ;  /* 0x000000043f067287 */ /* 0x000fe4000d000000 */
[----:B-1----:R-:W-:Y:S01]  /*2a30*/  UIMAD.WIDE.U32 UR10, UR5, UR8, URZ ;  /* 0x00000008050a72a5 */ /* 0x002fe2000f8e00ff */
[----:B------:R-:W-:Y:S01]  /*2a40*/  UMOV UR4, UR19 ;  /* 0x0000001300047c82 */ /* 0x000fe20008000000 */
[----:B------:R-:W-:Y:S02]  /*2a50*/  UIMAD.WIDE.U32 UR16, UR53, UR12, URZ ;  /* 0x0000000c351072a5 */ /* 0x000fe4000f8e00ff */
[----:B------:R-:W-:-:S03]  /*2a60*/  UIMAD.WIDE.U32 UR18, UR6, UR8, URZ ;  /* 0x00000008061272a5 */ /* 0x000fc6000f8e00ff */
[----:B------:R-:W-:Y:S01]  /*2a70*/  UMOV UR10, UR11 ;  /* 0x0000000b000a7c82 */ /* 0x000fe20008000000 */
[----:B------:R-:W-:Y:S02]  /*2a80*/  USHF.R.U32.HI UR4, URZ, UR21, UR4 ;  /* 0x00000015ff047299 */ /* 0x000fe40008011604 */
[----:B------:R-:W-:Y:S01]  /*2a90*/  @UP3 USHF.R.U32.HI UR5, URZ, UR9, UR10 ;  /* 0x00000009ff053299 */ /* 0x000fe2000801160a */
[----:B------:R-:W-:Y:S01]  /*2aa0*/  UMOV UR16, UR17 ;  /* 0x0000001100107c82 */ /* 0x000fe20008000000 */
[----:B------:R-:W-:Y:S01]  /*2ab0*/  UMOV UR18, UR19 ;  /* 0x0000001300127c82 */ /* 0x000fe20008000000 */
[----:B------:R-:W-:Y:S02]  /*2ac0*/  USHF.R.U32.HI UR13, URZ, UR13, UR16 ;  /* 0x0000000dff0d7299 */ /* 0x000fe40008011610 */
[----:B------:R-:W-:Y:S02]  /*2ad0*/  USEL UR4, UR45, UR4, !UP0 ;  /* 0x000000042d047287 */ /* 0x000fe4000c000000 */
[----:B------:R-:W-:-:S02]  /*2ae0*/  @UP3 USHF.R.U32.HI UR6, URZ, UR9, UR18 ;  /* 0x00000009ff063299 */ /* 0x000fc40008011612 */
[----:B------:R-:W-:Y:S02]  /*2af0*/  UIMAD UR7, UR39, UR5, URZ ;  /* 0x00000005270772a4 */ /* 0x000fe4000f8e02ff */
[----:B------:R-:W-:Y:S02]  /*2b00*/  USEL UR5, UR53, UR13, !UP2 ;  /* 0x0000000d35057287 */ /* 0x000fe4000d000000 */
[----:B------:R-:W-:Y:S02]  /*2b10*/  UIMAD UR10, UR39, UR6, URZ ;  /* 0x00000006270a72a4 */ /* 0x000fe4000f8e02ff */
[----:B------:R-:W-:Y:S02]  /*2b20*/  UISETP.GE.AND UP0, UPT, UR4, UR7, UPT ;  /* 0x000000070400728c */ /* 0x000fe4000bf06270 */
[----:B------:R-:W-:Y:S02]  /*2b30*/  UIMAD.WIDE.U32 UR12, UR4, UR8, URZ ;  /* 0x00000008040c72a5 */ /* 0x000fe4000f8e00ff */
[----:B------:R-:W-:-:S02]  /*2b40*/  UISETP.GE.OR UP0, UPT, UR5, UR10, UP0 ;  /* 0x0000000a0500728c */ /* 0x000fc40008706670 */
        /* <DEDUP_REMOVED lines=19> */
.L_x_44:
[----:B------:R-:W2:Y:S02]  /*2c80*/  LDCU UR4, c[0x0][0xb30] ;  /* 0x00016600ff0477ac */ /* 0x000ea40008000800 */
[----:B--2---:R-:W-:-:S09]  /*2c90*/  UISETP.NE.AND UP0, UPT, UR4, 0x1, UPT ;  /* 0x000000010400788c */ /* 0x004fd2000bf05270 */
[----:B------:R-:W-:Y:S05]  /*2ca0*/  BRA.U UP0, `(.L_x_45) ;  /* 0x0000000100447547 */ /* 0x000fea000b800000 */
[----:B------:R-:W2:Y:S01]  /*2cb0*/  LDCU.128 UR8, c[0x0][0xb10] ;  /* 0x00016200ff0877ac */ /* 0x000ea20008000c00 */
[----:B------:R-:W4:Y:S01]  /*2cc0*/  LDCU UR12, c[0x0][0xb0c] ;  /* 0x00016180ff0c77ac */ /* 0x000f220008000800 */
[----:B------:R-:W1:Y:S01]  /*2cd0*/  LDCU UR13, c[0x0][0xb20] ;  /* 0x00016400ff0d77ac */ /* 0x000e620008000800 */
[----:B--2---:R-:W-:Y:S02]  /*2ce0*/  UIMAD.WIDE.U32 UR6, UR53, UR8, URZ ;  /* 0x00000008350672a5 */ /* 0x004fe4000f8e00ff */
[----:B------:R-:W-:Y:S02]  /*2cf0*/  UIMAD.WIDE.U32 UR4, UR45, UR11, URZ ;  /* 0x0000000b2d0472a5 */ /* 0x000fe4000f8e00ff */
[----:B----4-:R-:W-:Y:S02]  /*2d00*/  UISETP.NE.AND UP2, UPT, UR12, 0x1, UPT ;  /* 0x000000010c00788c */ /* 0x010fe4000bf45270 */
[----:B------:R-:W-:Y:S01]  /*2d10*/  UISETP.NE.AND UP0, UPT, UR10, 0x1, UPT ;  /* 0x000000010a00788c */ /* 0x000fe2000bf05270 */
[----:B------:R-:W-:-:S02]  /*2d20*/  UMOV UR6, UR7 ;  /* 0x0000000700067c82 */ /* 0x000fc40008000000 */
[----:B------:R-:W-:Y:S01]  /*2d30*/  UMOV UR4, UR5 ;  /* 0x0000000500047c82 */ /* 0x000fe20008000000 */
[----:B------:R-:W-:Y:S02]  /*2d40*/  USHF.R.U32.HI UR6, URZ, UR9, UR6 ;  /* 0x00000009ff067299 */ /* 0x000fe40008011606 */
[----:B-1----:R-:W-:Y:S02]  /*2d50*/  USHF.R.U32.HI UR4, URZ, UR13, UR4 ;  /* 0x0000000dff047299 */ /* 0x002fe40008011604 */
[----:B------:R-:W-:Y:S02]  /*2d60*/  USEL UR5, UR53, UR6, !UP2 ;  /* 0x0000000635057287 */ /* 0x000fe4000d000000 */
[----:B------:R-:W-:-:S04]  /*2d70*/  USEL UR4, UR45, UR4, !UP0 ;  /* 0x000000042d047287 */ /* 0x000fc8000c000000 */
[----:B------:R-:W-:Y:S02]  /*2d80*/  UIADD3 UR6, UPT, UPT, UR5, -UR4, URZ ;  /* 0x8000000405067290 */ /* 0x000fe4000fffe0ff */
[----:B------:R-:W-:Y:S02]  /*2d90*/  UIADD3 UR4, UPT, UPT, -UR5, UR4, URZ ;  /* 0x0000000405047290 */ /* 0x000fe4000fffe1ff */
[----:B------:R-:W-:Y:S02]  /*2da0*/  UIMAD UR45, UR6, UR10, UR45 ;  /* 0x0000000a062d72a4 */ /* 0x000fe4000f8e022d */
[----:B------:R-:W-:-:S12]  /*2db0*/  UIMAD UR53, UR4, UR12, UR53 ;  /* 0x0000000c043572a4 */ /* 0x000fd8000f8e0235 */
.L_x_45:
[----:B------:R-:W-:Y:S01]  /*2dc0*/  VIADD R11, R11, 0x1 ;  /* 0x000000010b0b7836 */ /* 0x000fe20000000000 */
[----:B------:R-:W-:Y:S02]  /*2dd0*/  R2UR UR5, R58 ;  /* 0x000000003a0572ca */ /* 0x000fe400000e0000 */
[----:B------:R-:W-:Y:S02]  /*2de0*/  R2UR UR4, R57 ;  /* 0x00000000390472ca */ /* 0x000fe400000e0000 */
[C---:B------:R-:W-:Y:S02]  /*2df0*/  ISETP.NE.AND P0, PT, R11.reuse, 0x2, PT ;  /* 0x000000020b00780c */ /* 0x040fe40003f05270 */
[----:B------:R-:W-:Y:S02]  /*2e00*/  PLOP3.LUT P2, PT, PT, PT, PT, 0x80, 0x8 ;  /* 0x000000000008781c */ /* 0x000fe40003f4f070 */
[----:B-1----:R-:W-:Y:S02]  /*2e10*/  SEL R0, RZ, 0x1, P0 ;  /* 0x00000001ff007807 */ /* 0x002fe40000000000 */
[----:B------:R-:W-:-:S02]  /*2e20*/  SEL R11, R11, RZ, P0 ;  /* 0x000000ff0b0b7207 */ /* 0x000fc40000000000 */
[----:B------:R-:W-:Y:S01]  /*2e30*/  LOP3.LUT R10, R10, R0, RZ, 0x3c, !PT ;  /* 0x000000000a0a7212 */ /* 0x000fe200078e3cff */
[----:B------:R-:W-:Y:S02]  /*2e40*/  UIADD3 UR24, UPT, UPT, UR53, UR5, URZ ;  /* 0x0000000535187290 */ /* 0x000fe4000fffe0ff */
[----:B------:R-:W-:Y:S01]  /*2e50*/  UIADD3 UR20, UPT, UPT, UR45, UR4, URZ ;  /* 0x000000042d147290 */ /* 0x000fe2000fffe0ff */
[----:B------:R-:W-:Y:S11]  /*2e60*/  BRA.U UP1, `(.L_x_46) ;  /* 0xffffffe901ec7547 */ /* 0x000ff6000b83ffff */
[----:B------:R-:W-:Y:S01]  /*2e70*/  UIADD3 UR22, UPT, UPT, UR22, 0x18, URZ ;  /* 0x0000001816167890 */ /* 0x000fe2000fffe0ff */
[----:B------:R-:W-:-:S03]  /*2e80*/  SHF.L.U32 R2, R12, 0x1f, RZ ;  /* 0x0000001f0c027819 */ /* 0x000fc600000006ff */
[----:B------:R-:W-:-:S09]  /*2e90*/  ULEA UR4, UR23, UR22, 0x3 ;  /* 0x0000001617047291 */ /* 0x000fd2000f8e18ff */
[----:B------:R-:W1:Y:S02]  /*2ea0*/  SYNCS.PHASECHK.TRANS64.TRYWAIT P0, [UR4], R2 ;  /* 0x00000002ff0075a7 */ /* 0x000e640008001104 */
[----:B-1----:R-:W-:Y:S05]  /*2eb0*/  @!P0 BRA `(.L_x_47) ;  /* 0x0000006400948947 */ /* 0x002fea0003800000 */
.L_x_157:
[----:B------:R-:W-:-:S04]  /*2ec0*/  UIADD3 UR4, UPT, UPT, UR23, 0x1, URZ ;  /* 0x0000000117047890 */ /* 0x000fc8000fffe0ff */
[----:B------:R-:W-:-:S04]  /*2ed0*/  UISETP.NE.AND UP0, UPT, UR4, 0x3, UPT ;  /* 0x000000030400788c */ /* 0x000fc8000bf05270 */
[----:B------:R-:W-:Y:S02]  /*2ee0*/  USEL UR6, URZ, 0x1, UP0 ;  /* 0x00000001ff067887 */ /* 0x000fe40008000000 */
[----:B------:R-:W-:-:S04]  /*2ef0*/  USEL UR4, UR4, URZ, UP0 ;  /* 0x000000ff04047287 */ /* 0x000fc80008000000 */
[----:B------:R-:W-:Y:S01]  /*2f00*/  ULEA UR5, UR4, UR22, 0x3 ;  /* 0x0000001604057291 */ /* 0x000fe2000f8e18ff */
[----:B------:R-:W-:-:S04]  /*2f10*/  LOP3.LUT R12, R12, UR6, RZ, 0x3c, !PT ;  /* 0x000000060c0c7c12 */ /* 0x000fc8000f8e3cff */
[----:B-1----:R-:W-:-:S04]  /*2f20*/  SHF.L.U32 R2, R12, 0x1f, RZ ;  /* 0x0000001f0c027819 */ /* 0x002fc800000006ff */
[----:B------:R-:W1:Y:S02]  /*2f30*/  SYNCS.PHASECHK.TRANS64.TRYWAIT P0, [UR5], R2 ;  /* 0x00000002ff0075a7 */ /* 0x000e640008001105 */
[----:B-1----:R-:W-:Y:S05]  /*2f40*/  @!P0 BRA `(.L_x_48) ;  /* 0x0000006400888947 */ /* 0x002fea0003800000 */
.L_x_159:
[----:B------:R-:W-:-:S04]  /*2f50*/  UIADD3 UR4, UPT, UPT, UR4, 0x1, URZ ;  /* 0x0000000104047890 */ /* 0x000fc8000fffe0ff */
[----:B------:R-:W-:-:S04]  /*2f60*/  UISETP.NE.AND UP0, UPT, UR4, 0x3, UPT ;  /* 0x000000030400788c */ /* 0x000fc8000bf05270 */
[----:B------:R-:W-:Y:S02]  /*2f70*/  USEL UR5, URZ, 0x1, UP0 ;  /* 0x00000001ff057887 */ /* 0x000fe40008000000 */
[----:B------:R-:W-:-:S04]  /*2f80*/  USEL UR4, UR4, URZ, UP0 ;  /* 0x000000ff04047287 */ /* 0x000fc80008000000 */
[----:B------:R-:W-:Y:S01]  /*2f90*/  ULEA UR4, UR4, UR22, 0x3 ;  /* 0x0000001604047291 */ /* 0x000fe2000f8e18ff */
[----:B-1----:R-:W-:-:S04]  /*2fa0*/  LOP3.LUT R2, R12, UR5, RZ, 0x3c, !PT ;  /* 0x000000050c027c12 */ /* 0x002fc8000f8e3cff */
[----:B------:R-:W-:Y:S01]  /*2fb0*/  SHF.L.U32 R2, R2, 0x1f, RZ ;  /* 0x0000001f02027819 */ /* 0x000fe200000006ff */
[----:B------:R-:W-:-:S07]  /*2fc0*/  IMAD.U32 R0, RZ, RZ, UR4 ;  /* 0x00000004ff007e24 */ /* 0x000fce000f8e00ff */
.L_x_49:
[----:B-1----:R1:W2:Y:S02]  /*2fd0*/  SYNCS.PHASECHK.TRANS64.TRYWAIT P0, [R0+URZ], R2 ;  /* 0x00000002000075a7 */ /* 0x0022a400080011ff */
[----:B--2---:R-:W-:Y:S05]  /*2fe0*/  @!P0 NANOSLEEP.SYNCS 0x989680 ;  /* 0x009896800000895d */ /* 0x004fea0003900000 */
[----:B------:R-:W2:Y:S02]  /*2ff0*/  @!P0 SYNCS.PHASECHK.TRANS64 P0, [R0+URZ], R2 ;  /* 0x00000002000085a7 */ /* 0x000ea400080010ff */
[----:B--2---:R-:W-:Y:S05]  /*3000*/  @P0 EXIT ;  /* 0x000000000000094d */ /* 0x004fea0003800000 */
[----:B------:R-:W-:Y:S05]  /*3010*/  BRA `(.L_x_49) ;  /* 0xfffffffc00ec7947 */ /* 0x000fea000383ffff */
.L_x_22:
[----:B------:R-:W-:-:S04]  /*3020*/  UISETP.NE.AND UP0, UPT, UR61, URZ, UPT ;  /* 0x000000ff3d00728c */ /* 0x000fc8000bf05270 */
[----:B------:R-:W-:-:S09]  /*3030*/  UISETP.NE.OR UP0, UPT, UR21, 0x1, UP0 ;  /* 0x000000011500788c */ /* 0x000fd20008705670 */
[----:B------:R-:W-:Y:S05]  /*3040*/  BRA.U UP0, `(.L_x_50) ;  /* 0x00000005004c7547 */ /* 0x000fea000b800000 */
[----:B------:R-:W-:Y:S01]  /*3050*/  HFMA2 R3, -RZ, RZ, 0, 0 ;  /* 0x00000000ff037431 */ /* 0x000fe200000001ff */
[----:B------:R-:W-:Y:S01]  /*3060*/  ISETP.GE.U32.AND P2, PT, R5, 0x8, PT ;  /* 0x000000080500780c */ /* 0x000fe20003f46070 */
[----:B------:R-:W-:Y:S01]  /*3070*/  IMAD.MOV.U32 R12, RZ, RZ, 0x1 ;  /* 0x00000001ff0c7424 */ /* 0x000fe200078e00ff */
[----:B------:R-:W-:Y:S01]  /*3080*/  CS2R R6, SRZ ;  /* 0x0000000000067805 */ /* 0x000fe2000001ff00 */
[----:B------:R-:W-:Y:S01]  /*3090*/  IMAD.MOV.U32 R4, RZ, RZ, RZ ;  /* 0x000000ffff047224 */ /* 0x000fe200078e00ff */
[----:B------:R-:W-:Y:S01]  /*30a0*/  UMOV UR6, 0x400 ;  /* 0x0000040000067882 */ /* 0x000fe20000000000 */
[----:B------:R-:W-:Y:S01]  /*30b0*/  UMOV UR5, URZ ;  /* 0x000000ff00057c82 */ /* 0x000fe20008000000 */
[----:B------:R-:W-:-:S12]  /*30c0*/  ULEA UR6, UR61, UR6, 0x18 ;  /* 0x000000063d067291 */ /* 0x000fd8000f8ec0ff */
.L_x_54:
[----:B------:R-:W-:Y:S02]  /*30d0*/  LEA R0, R3, UR6, 0x3 ;  /* 0x0000000603007c11 */ /* 0x000fe4000f8e18ff */
[----:B------:R-:W-:-:S03]  /*30e0*/  SHF.L.U32 R8, R4, 0x1f, RZ ;  /* 0x0000001f04087819 */ /* 0x000fc600000006ff */
[----:B------:R-:W-:Y:S01]  /*30f0*/  VIADD R9, R0, 0xf0 ;  /* 0x000000f000097836 */ /* 0x000fe20000000000 */
[----:B------:R-:W2:Y:S02]  /*3100*/  SYNCS.PHASECHK.TRANS64.TRYWAIT P0, [R0+URZ+0xe0], R8 ;  /* 0x0000e008000075a7 */ /* 0x000ea400080011ff */
[----:B--2---:R-:W-:Y:S05]  /*3110*/  @!P0 BRA `(.L_x_51) ;  /* 0x00000064002c8947 */ /* 0x004fea0003800000 */
.L_x_160:
[----:B------:R-:W-:Y:S01]  /*3120*/  ULEA UR4, UR5, UR6, 0x3 ;  /* 0x0000000605047291 */ /* 0x000fe2000f8e18ff */
[----:B--2---:R-:W-:Y:S01]  /*3130*/  PRMT R0, RZ, 0x654, R9 ;  /* 0x00000654ff007816 */ /* 0x004fe20000000009 */
[----:B------:R-:W-:Y:S01]  /*3140*/  @!P2 IMAD.MOV.U32 R8, RZ, RZ, 0x10 ;  /* 0x00000010ff08a424 */ /* 0x000fe200078e00ff */
[----:B------:R-:W-:Y:S01]  /*3150*/  SHF.L.U32 R9, R12, 0x1f, RZ ;  /* 0x0000001f0c097819 */ /* 0x000fe200000006ff */
[----:B------:R-:W-:Y:S01]  /*3160*/  UIADD3 UR7, UPT, UPT, UR4, 0x80, URZ ;  /* 0x0000008004077890 */ /* 0x000fe2000fffe0ff */
[----:B------:R2:W-:Y:S05]  /*3170*/  SYNCS.ARRIVE.TRANS64.RED.A1T0 RZ, [R0+URZ], RZ ;  /* 0x000000ff00ff79a7 */ /* 0x0005ea00081004ff */
[----:B------:R-:W-:Y:S01]  /*3180*/  IMAD.U32 R10, RZ, RZ, UR7 ;  /* 0x00000007ff0a7e24 */ /* 0x000fe2000f8e00ff */
[----:B------:R-:W3:Y:S04]  /*3190*/  SYNCS.PHASECHK.TRANS64.TRYWAIT P0, [UR4+0x90], R9 ;  /* 0x00009009ff0075a7 */ /* 0x000ee80008001104 */
[----:B------:R-:W-:Y:S01]  /*31a0*/  PRMT R10, R5, 0x654, R10 ;  /* 0x00000654050a7816 */ /* 0x000fe2000000000a */
[----:B--23--:R-:W-:Y:S06]  /*31b0*/  @!P0 BRA `(.L_x_52) ;  /* 0x0000006400188947 */ /* 0x00cfec0003800000 */
.L_x_162:
[----:B------:R-:W-:Y:S01]  /*31c0*/  ULEA UR8, UR5, UR6, 0x4 ;  /* 0x0000000605087291 */ /* 0x000fe2000f8e20ff */
[----:B------:R-:W-:Y:S01]  /*31d0*/  SEL R2, R10, R2, !P2 ;  /* 0x000000020a027207 */ /* 0x000fe20005000000 */
[----:B------:R-:W-:Y:S01]  /*31e0*/  UIADD3 UR9, UPT, UPT, UR4, 0x80, URZ ;  /* 0x0000008004097890 */ /* 0x000fe2000fffe0ff */
[----:B--2---:R-:W-:Y:S01]  /*31f0*/  LEA R0, R7, UR6, 0x3 ;  /* 0x0000000607007c11 */ /* 0x004fe2000f8e18ff */
[----:B------:R-:W-:Y:S01]  /*3200*/  UIADD3 UR8, UPT, UPT, UR8, 0x110, URZ ;  /* 0x0000011008087890 */ /* 0x000fe2000fffe0ff */
[----:B------:R2:W-:Y:S01]  /*3210*/  @!P2 SYNCS.ARRIVE.TRANS64.RED RZ, [R2+URZ], R8 ;  /* 0x0000000802ffa9a7 */ /* 0x0005e200080004ff */
[----:B------:R-:W-:Y:S01]  /*3220*/  UIADD3 UR4, UPT, UPT, UR5, 0x1, URZ ;  /* 0x0000000105047890 */ /* 0x000fe2000fffe0ff */
[----:B------:R-:W-:-:S03]  /*3230*/  VIADD R3, R3, 0x1 ;  /* 0x0000000103037836 */ /* 0x000fc60000000000 */
[----:B------:R-:W-:Y:S02]  /*3240*/  UISETP.NE.AND UP0, UPT, UR4, 0x2, UPT ;  /* 0x000000020400788c */ /* 0x000fe4000bf05270 */
[----:B------:R-:W-:Y:S01]  /*3250*/  ISETP.NE.AND P0, PT, R3, 0x2, PT ;  /* 0x000000020300780c */ /* 0x000fe20003f05270 */
[----:B------:R-:W-:Y:S06]  /*3260*/  UGETNEXTWORKID.BROADCAST [UR8], [UR9] ;  /* 0x00000000080073ca */ /* 0x000fec0008000100 */
[----:B------:R-:W-:Y:S02]  /*3270*/  USEL UR7, URZ, 0x1, UP0 ;  /* 0x00000001ff077887 */ /* 0x000fe40008000000 */
[----:B------:R-:W-:-:S04]  /*3280*/  USEL UR5, UR4, URZ, UP0 ;  /* 0x000000ff04057287 */ /* 0x000fc80008000000 */
[----:B------:R-:W-:Y:S02]  /*3290*/  LOP3.LUT R12, R12, UR7, RZ, 0x3c, !PT ;  /* 0x000000070c0c7c12 */ /* 0x000fe4000f8e3cff */
[----:B--2---:R-:W-:-:S04]  /*32a0*/  SHF.L.U32 R8, R6, 0x1f, RZ ;  /* 0x0000001f06087819 */ /* 0x004fc800000006ff */
[----:B------:R-:W2:Y:S02]  /*32b0*/  SYNCS.PHASECHK.TRANS64.TRYWAIT P1, [R0+URZ+0x80], R8 ;  /* 0x00008008000075a7 */ /* 0x000ea400080211ff */
[----:B--2---:R-:W-:Y:S05]  /*32c0*/  @!P1 BRA `(.L_x_53) ;  /* 0x0000006000ec9947 */ /* 0x004fea0003800000 */
.L_x_163:
[----:B--2---:R-:W-:Y:S01]  /*32d0*/  LEA R8, R7, UR6, 0x4 ;  /* 0x0000000607087c11 */ /* 0x004fe2000f8e20ff */
[----:B------:R-:W-:Y:S01]  /*32e0*/  VIADD R0, R0, 0x90 ;  /* 0x0000009000007836 */ /* 0x000fe20000000000 */
[----:B------:R-:W-:Y:S01]  /*32f0*/  SEL R3, R3, RZ, P0 ;  /* 0x000000ff03037207 */ /* 0x000fe20000000000 */
[----:B------:R-:W-:-:S03]  /*3300*/  VIADD R7, R7, 0x1 ;  /* 0x0000000107077836 */ /* 0x000fc60000000000 */
[----:B------:R-:W2:Y:S01]  /*3310*/  LDS.128 R8, [R8+0x110] ;  /* 0x0001100008087984 */ /* 0x000ea20000000c00 */
[----:B------:R-:W-:Y:S02]  /*3320*/  PRMT R0, RZ, 0x654, R0 ;  /* 0x00000654ff007816 */ /* 0x000fe40000000000 */
[C---:B------:R-:W-:Y:S01]  /*3330*/  ISETP.NE.AND P1, PT, R7.reuse, 0x2, PT ;  /* 0x000000020700780c */ /* 0x040fe20003f25270 */
[----:B------:R-:W-:Y:S01]  /*3340*/  @!PT LDS RZ, [RZ] ;  /* 0x00000000fffff984 */ /* 0x000fe20000000800 */
[----:B------:R-:W-:Y:S01]  /*3350*/  @!PT LDS RZ, [RZ] ;  /* 0x00000000fffff984 */ /* 0x000fe20000000800 */
[----:B------:R-:W-:Y:S01]  /*3360*/  @!PT LDS RZ, [RZ] ;  /* 0x00000000fffff984 */ /* 0x000fe20000000800 */
[----:B------:R-:W-:Y:S01]  /*3370*/  @!PT LDS RZ, [RZ] ;  /* 0x00000000fffff984 */ /* 0x000fe20000000800 */
[----:B------:R3:W-:Y:S06]  /*3380*/  MEMBAR.ALL.CTA ;  /* 0x0000000000007992 */ /* 0x0007ec0000008000 */
[----:B---3--:R-:W3:Y:S01]  /*3390*/  FENCE.VIEW.ASYNC.S ;  /* 0x00000000000073c6 */ /* 0x008ee20000000000 */
[----:B------:R-:W-:Y:S01]  /*33a0*/  SEL R7, R7, RZ, P1 ;  /* 0x000000ff07077207 */ /* 0x000fe20000800000 */
[----:B---3--:R3:W-:Y:S01]  /*33b0*/  SYNCS.ARRIVE.TRANS64.RED.A1T0 RZ, [R0+URZ], RZ ;  /* 0x000000ff00ff79a7 */ /* 0x0087e200081004ff */
[----:B--2---:R-:W-:-:S02]  /*33c0*/  LOP3.LUT P3, RZ, R10, 0x1, RZ, 0xc0, !PT ;  /* 0x000000010aff7812 */ /* 0x004fc4000786c0ff */
[----:B------:R-:W-:-:S04]  /*33d0*/  SEL R8, RZ, 0x1, P1 ;  /* 0x00000001ff087807 */ /* 0x000fc80000800000 */
[----:B------:R-:W-:Y:S02]  /*33e0*/  LOP3.LUT R6, R6, R8, RZ, 0x3c, !PT ;  /* 0x0000000806067212 */ /* 0x000fe400078e3cff */
[----:B---3--:R-:W-:-:S04]  /*33f0*/  SEL R0, RZ, 0x1, P0 ;  /* 0x00000001ff007807 */ /* 0x008fc80000000000 */
[----:B------:R-:W-:Y:S01]  /*3400*/  LOP3.LUT R4, R4, R0, RZ, 0x3c, !PT ;  /* 0x0000000004047212 */ /* 0x000fe200078e3cff */
[----:B------:R-:W-:Y:S06]  /*3410*/  @P3 BRA `(.L_x_54) ;  /* 0xfffffffc002c3947 */ /* 0x000fec000383ffff */
[----:B------:R-:W-:Y:S01]  /*3420*/  ULEA UR4, UR5, UR6, 0x3 ;  /* 0x0000000605047291 */ /* 0x000fe2000f8e18ff */
[----:B------:R-:W-:-:S08]  /*3430*/  SHF.L.U32 R2, R12, 0x1f, RZ ;  /* 0x0000001f0c027819 */ /* 0x000fd000000006ff */
[----:B------:R-:W2:Y:S02]  /*3440*/  SYNCS.PHASECHK.TRANS64 P0, [UR4+0x90], R2 ;  /* 0x00009002ff0075a7 */ /* 0x000ea40008001004 */
[----:B--2---:R-:W-:Y:S05]  /*3450*/  @P0 BRA `(.L_x_55) ;  /* 0x0000000000080947 */ /* 0x004fea0003800000 */
[----:B------:R-:W2:Y:S02]  /*3460*/  SYNCS.PHASECHK.TRANS64.TRYWAIT P0, [UR4+0x90], R2 ;  /* 0x00009002ff0075a7 */ /* 0x000ea40008001104 */
[----:B--2---:R-:W-:Y:S05]  /*3470*/  @!P0 BRA `(.L_x_56) ;  /* 0x0000006000948947 */ /* 0x004fea0003800000 */
.L_x_55:
[----:B------:R-:W-:-:S04]  /*3480*/  UIADD3 UR7, UPT, UPT, UR5, 0x1, URZ ;  /* 0x0000000105077890 */ /* 0x000fc8000fffe0ff */
[----:B------:R-:W-:-:S04]  /*3490*/  UISETP.NE.AND UP0, UPT, UR7, 0x2, UPT ;  /* 0x000000020700788c */ /* 0x000fc8000bf05270 */
[----:B------:R-:W-:Y:S02]  /*34a0*/  USEL UR8, URZ, 0x1, UP0 ;  /* 0x00000001ff087887 */ /* 0x000fe40008000000 */
[----:B------:R-:W-:-:S04]  /*34b0*/  USEL UR7, UR7, URZ, UP0 ;  /* 0x000000ff07077287 */ /* 0x000fc80008000000 */
[----:B------:R-:W-:Y:S01]  /*34c0*/  ULEA UR7, UR7, UR6, 0x3 ;  /* 0x0000000607077291 */ /* 0x000fe2000f8e18ff */
[----:B--2---:R-:W-:-:S04]  /*34d0*/  LOP3.LUT R2, R12, UR8, RZ, 0x3c, !PT ;  /* 0x000000080c027c12 */ /* 0x004fc8000f8e3cff */
[----:B------:R-:W-:-:S04]  /*34e0*/  SHF.L.U32 R0, R2, 0x1f, RZ ;  /* 0x0000001f02007819 */ /* 0x000fc800000006ff */
[----:B------:R-:W2:Y:S02]  /*34f0*/  SYNCS.PHASECHK.TRANS64 P0, [UR7+0x90], R0 ;  /* 0x00009000ff0075a7 */ /* 0x000ea40008001007 */
[----:B-12---:R-:W-:Y:S05]  /*3500*/  @P0 EXIT ;  /* 0x000000000000094d */ /* 0x006fea0003800000 */
[----:B------:R-:W-:Y:S02]  /*3510*/  SHF.L.U32 R2, R2, 0x1f, RZ ;  /* 0x0000001f02027819 */ /* 0x000fe400000006ff */
[----:B------:R-:W-:-:S07]  /*3520*/  MOV R0, UR7 ;  /* 0x0000000700007c02 */ /* 0x000fce0008000f00 */
.L_x_57:
[----:B-1----:R1:W2:Y:S02]  /*3530*/  SYNCS.PHASECHK.TRANS64.TRYWAIT P0, [R0+URZ+0x90], R2 ;  /* 0x00009002000075a7 */ /* 0x0022a400080011ff */
[----:B--2---:R-:W-:Y:S05]  /*3540*/  @!P0 NANOSLEEP.SYNCS 0x989680 ;  /* 0x009896800000895d */ /* 0x004fea0003900000 */
[----:B------:R-:W2:Y:S02]  /*3550*/  @!P0 SYNCS.PHASECHK.TRANS64 P0, [R0+URZ+0x90], R2 ;  /* 0x00009002000085a7 */ /* 0x000ea400080010ff */
[----:B--2---:R-:W-:Y:S05]  /*3560*/  @P0 EXIT ;  /* 0x000000000000094d */ /* 0x004fea0003800000 */
[----:B------:R-:W-:Y:S05]  /*3570*/  BRA `(.L_x_57) ;  /* 0xfffffffc00ec7947 */ /* 0x000fea000383ffff */
.L_x_50:
[----:B------:R-:W-:Y:S05]  /*3580*/  BRA.U UP5, `(.L_x_58) ;  /* 0x00000019054c7547 */ /* 0x000fea000b800000 */
[----:B------:R-:W-:Y:S01]  /*3590*/  UMOV UR4, 0x40 ;  /* 0x0000004000047882 */ /* 0x000fe20000000000 */
[----:B------:R-:W-:Y:S01]  /*35a0*/  NOP ;  /* 0x0000000000007918 */ /* 0x000fe20000000000 */
[----:B------:R-:W-:Y:S01]  /*35b0*/  ULEA UR5, UR61, UR4, 0x18 ;  /* 0x000000043d057291 */ /* 0x000fe2000f8ec0ff */
[----:B------:R-:W-:Y:S02]  /*35c0*/  UMOV UR6, 0x400 ;  /* 0x0000040000067882 */ /* 0x000fe40000000000 */
[----:B------:R-:W-:-:S06]  /*35d0*/  ULEA UR6, UR61, UR6, 0x18 ;  /* 0x000000063d067291 */ /* 0x000fcc000f8ec0ff */
[----:B------:R-:W2:Y:S02]  /*35e0*/  LDS.U8 R5, [UR5+0x1c] ;  /* 0x00001c05ff057984 */ /* 0x000ea40008000000 */
[----:B--2---:R-:W-:-:S13]  /*35f0*/  ISETP.NE.AND P0, PT, R5, RZ, PT ;  /* 0x000000ff0500720c */ /* 0x004fda0003f05270 */
[----:B------:R-:W-:Y:S05]  /*3600*/  @P0 BRA `(.L_x_59) ;  /* 0x0000000400180947 */ /* 0x000fea0003800000 */
[----:B------:R-:W-:Y:S01]  /*3610*/  R2UR UR4, R2 ;  /* 0x00000000020472ca */ /* 0x000fe200000e0000 */
[----:B------:R-:W-:-:S12]  /*3620*/  UIADD3 UR7, UPT, UPT, UR5, 0x8, URZ ;  /* 0x0000000805077890 */ /* 0x000fd8000fffe0ff */
[----:B------:R-:W-:-:S09]  /*3630*/  UISETP.NE.U32.AND UP1, UPT, UR4, 0x1, UPT ;  /* 0x000000010400788c */ /* 0x000fd2000bf25070 */
[----:B------:R-:W-:Y:S05]  /*3640*/  BRA.U !UP1, `(.L_x_60) ;  /* 0x0000000109a47547 */ /* 0x000fea000b800000 */
[----:B------:R-:W-:Y:S01]  /*3650*/  ELECT P0, URZ, PT ;  /* 0x0000000000ff782f */ /* 0x000fe20003800000 */
[----:B------:R-:W-:-:S12]  /*3660*/  BSSY B0, `(.L_x_60) ;  /* 0x0000027000007945 */ /* 0x000fd80003800000 */
[----:B------:R-:W-:Y:S05]  /*3670*/  @!P0 BRA `(.L_x_61) ;  /* 0x0000000000948947 */ /* 0x000fea0003800000 */
[----:B------:R-:W-:-:S05]  /*3680*/  UMOV UR4, 0x10 ;  /* 0x0000001000047882 */ /* 0x000fca0000000000 */
[----:B------:R-:W-:Y:S04]  /*3690*/  DEPBAR.LE SB2, 0x36 ;  /* 0x0000ad800000791a */ /* 0x000fe80000000000 */
[----:B------:R-:W2:Y:S02]  /*36a0*/  UTCATOMSWS.2CTA.FIND_AND_SET.ALIGN UP0, UR4, UR4 ;  /* 0x00000004000475e3 */ /* 0x000ea40008200800 */
[----:B--2---:R-:W-:Y:S01]  /*36b0*/  MOV R12, UR4 ;  /* 0x00000004000c7c02 */ /* 0x004fe20008000f00 */
[----:B------:R-:W-:Y:S06]  /*36c0*/  BRA.U UP0, `(.L_x_62) ;  /* 0x0000000100187547 */ /* 0x000fec000b800000 */
.L_x_63:
[----:B------:R-:W-:Y:S05]  /*36d0*/  NANOSLEEP 0x64 ;  /* 0x000000640000795d */ /* 0x000fea0003800000 */
[----:B------:R-:W-:-:S05]  /*36e0*/  UMOV UR4, 0x10 ;  /* 0x0000001000047882 */ /* 0x000fca0000000000 */
[----:B------:R-:W-:Y:S04]  /*36f0*/  DEPBAR.LE SB2, 0x36 ;  /* 0x0000ad800000791a */ /* 0x000fe80000000000 */
[----:B------:R-:W2:Y:S02]  /*3700*/  UTCATOMSWS.2CTA.FIND_AND_SET.ALIGN UP0, UR4, UR4 ;  /* 0x00000004000475e3 */ /* 0x000ea40008200800 */
[----:B--2---:R-:W-:Y:S01]  /*3710*/  MOV R12, UR4 ;  /* 0x00000004000c7c02 */ /* 0x004fe20008000f00 */
[----:B------:R-:W-:Y:S05]  /*3720*/  BRA.U !UP0, `(.L_x_63) ;  /* 0xfffffffd08e87547 */ /* 0x000fea000b83ffff */
.L_x_62:
[----:B------:R-:W2:Y:S01]  /*3730*/  LDS R8, [UR5+0x10] ;  /* 0x00001005ff087984 */ /* 0x000ea20008000800 */
[----:B------:R-:W-:Y:S01]  /*3740*/  R2UR UR4, R0 ;  /* 0x00000000000472ca */ /* 0x000fe200000e0000 */
[----:B------:R-:W-:-:S04]  /*3750*/  IMAD.U32 R5, RZ, RZ, UR6 ;  /* 0x00000006ff057e24 */ /* 0x000fc8000f8e00ff */
[----:B------:R-:W-:-:S08]  /*3760*/  VIADD R5, R5, 0x130 ;  /* 0x0000013005057836 */ /* 0x000fd00000000000 */
[----:B------:R-:W-:Y:S02]  /*3770*/  MOV R6, UR4 ;  /* 0x0000000400067c02 */ /* 0x000fe40008000f00 */
[----:B--2---:R-:W-:-:S04]  /*3780*/  SHF.L.U32 R8, R8, 0x1f, RZ ;  /* 0x0000001f08087819 */ /* 0x004fc800000006ff */
[----:B------:R-:W2:Y:S02]  /*3790*/  SYNCS.PHASECHK.TRANS64.TRYWAIT P0, [UR5+0x8], R8 ;  /* 0x00000808ff0075a7 */ /* 0x000ea40008001105 */
[----:B--2---:R-:W-:Y:S05]  /*37a0*/  @P0 BRA `(.L_x_64) ;  /* 0x0000000000080947 */ /* 0x004fea0003800000 */
[----:B------:R-:W2:Y:S02]  /*37b0*/  SYNCS.PHASECHK.TRANS64.TRYWAIT P0, [UR5+0x8], R8 ;  /* 0x00000808ff0075a7 */ /* 0x000ea40008001105 */
[----:B--2---:R-:W-:Y:S05]  /*37c0*/  @!P0 BRA `(.L_x_65) ;  /* 0x0000005c00d88947 */ /* 0x004fea0003800000 */
.L_x_64:
[----:B------:R-:W-:Y:S01]  /*37d0*/  R2UR UR4, R0 ;  /* 0x00000000000472ca */ /* 0x000fe200000e0000 */
[----:B------:R-:W-:Y:S01]  /*37e0*/  IMAD.MOV.U32 R10, RZ, RZ, 0xffff ;  /* 0x0000ffffff0a7424 */ /* 0x000fe200078e00ff */
[----:B------:R-:W-:Y:S01]  /*37f0*/  PRMT R6, R6, 0x654, R5 ;  /* 0x0000065406067816 */ /* 0x000fe20000000005 */
[----:B------:R-:W-:Y:S02]  /*3800*/  HFMA2 R5, -RZ, RZ, 0, 5.9604644775390625e-08 ;  /* 0x00000001ff057431 */ /* 0x000fe400000001ff */
[----:B--2---:R-:W-:Y:S02]  /*3810*/  IMAD.MOV.U32 R8, RZ, RZ, 0x4 ;  /* 0x00000004ff087424 */ /* 0x004fe400078e00ff */
[----:B------:R-:W-:Y:S01]  /*3820*/  IMAD.SHL.U32 R11, R12, 0x20, RZ ;  /* 0x000000200c0b7824 */ /* 0x000fe200078e00ff */
[----:B------:R-:W-:-:S05]  /*3830*/  SHF.L.U32 R10, R10, R12, RZ ;  /* 0x0000000c0a0a7219 */ /* 0x000fca00000006ff */
[----:B------:R-:W-:Y:S01]  /*3840*/  UPRMT UR4, UR4, 0x654, UR7 ;  /* 0x0000065404047896 */ /* 0x000fe20008000007 */
[----:B------:R-:W-:-:S05]  /*3850*/  SHF.L.U32 R9, R5, R12, RZ ;  /* 0x0000000c05097219 */ /* 0x000fca00000006ff */
[----:B------:R-:W-:-:S03]  /*3860*/  MOV R7, UR4 ;  /* 0x0000000400077c02 */ /* 0x000fc60008000f00 */
[----:B------:R2:W-:Y:S01]  /*3870*/  SYNCS.ARRIVE.TRANS64.RED RZ, [UR4], R8 ;  /* 0x00000008ffff79a7 */ /* 0x0005e20008000404 */
[----:B------:R2:W-:Y:S04]  /*3880*/  STS [UR6+0x130], R11 ;  /* 0x0001300bff007988 */ /* 0x0005e80008000806 */
[----:B------:R2:W-:Y:S04]  /*3890*/  STAS [R6.64], R12 ;  /* 0x0000000c06007dbd */ /* 0x0005e8000c0008ff */
[----:B------:R2:W-:Y:S04]  /*38a0*/  ATOMS.OR RZ, [UR5+0x14], R10 ;  /* 0x0000140affff798c */ /* 0x0005e8000b000005 */
[----:B------:R2:W-:Y:S04]  /*38b0*/  ATOMS.OR RZ, [UR5+0x18], R9 ;  /* 0x00001809ffff798c */ /* 0x0005e8000b000005 */
[----:B------:R2:W-:Y:S02]  /*38c0*/  ATOMS.XOR RZ, [UR5+0x10], R5 ;  /* 0x00001005ffff798c */ /* 0x0005e4000b800005 */
.L_x_61:
[----:B-1----:R-:W-:Y:S05]  /*38d0*/  BSYNC B0 ;  /* 0x0000000000007941 */ /* 0x002fea0003800000 */
.L_x_60:
[----:B------:R-:W-:Y:S05]  /*38e0*/  BRA.U UP1, `(.L_x_66) ;  /* 0x0000000101707547 */ /* 0x000fea000b800000 */
[----:B------:R-:W-:-:S03]  /*38f0*/  UMOV UR4, 0xffffffff ;  /* 0xffffffff00047882 */ /* 0x000fc60000000000 */
[----:B------:R-:W-:Y:S05]  /*3900*/  BRA.DIV UR4, `(.L_x_67) ;  /* 0x0000005e04a07947 */ /* 0x000fea000b800000 */
[----:B------:R-:W-:-:S13]  /*3910*/  ELECT P0, URZ, PT ;  /* 0x0000000000ff782f */ /* 0x000fda0003800000 */
.L_x_167:
[----:B------:R-:W-:Y:S05]  /*3920*/  @!P0 BRA `(.L_x_66) ;  /* 0x0000000000608947 */ /* 0x000fea0003800000 */
[----:B--2---:R-:W2:Y:S02]  /*3930*/  LDS R6, [UR5+0x10] ;  /* 0x00001005ff067984 */ /* 0x004ea40008000800 */
[----:B--2---:R-:W-:-:S04]  /*3940*/  SHF.L.U32 R6, R6, 0x1f, RZ ;  /* 0x0000001f06067819 */ /* 0x004fc800000006ff */
[----:B------:R-:W2:Y:S02]  /*3950*/  SYNCS.PHASECHK.TRANS64.TRYWAIT P0, [UR5+0x8], R6 ;  /* 0x00000806ff0075a7 */ /* 0x000ea40008001105 */
[----:B--2---:R-:W-:Y:S05]  /*3960*/  @P0 BRA `(.L_x_68) ;  /* 0x0000000000080947 */ /* 0x004fea0003800000 */
[----:B------:R-:W2:Y:S02]  /*3970*/  SYNCS.PHASECHK.TRANS64.TRYWAIT P0, [UR5+0x8], R6 ;  /* 0x00000806ff0075a7 */ /* 0x000ea40008001105 */
[----:B--2---:R-:W-:Y:S05]  /*3980*/  @!P0 BRA `(.L_x_69) ;  /* 0x0000005c00a48947 */ /* 0x004fea0003800000 */
.L_x_68:
[----:B------:R-:W3:Y:S01]  /*3990*/  LDS R8, [UR6+0x130] ;  /* 0x00013006ff087984 */ /* 0x000ee20008000800 */
[----:B------:R-:W-:Y:S01]  /*39a0*/  R2UR UR4, R0 ;  /* 0x00000000000472ca */ /* 0x000fe200000e0000 */
[----:B--2---:R-:W-:Y:S02]  /*39b0*/  IMAD.MOV.U32 R6, RZ, RZ, 0xffff ;  /* 0x0000ffffff067424 */ /* 0x004fe400078e00ff */
[----:B------:R-:W-:-:S10]  /*39c0*/  IMAD.MOV.U32 R5, RZ, RZ, 0x1 ;  /* 0x00000001ff057424 */ /* 0x000fd400078e00ff */
[----:B------:R-:W-:Y:S01]  /*39d0*/  UPRMT UR4, UR4, 0x654, UR7 ;  /* 0x0000065404047896 */ /* 0x000fe20008000007 */
[----:B---3--:R-:W-:Y:S01]  /*39e0*/  IMAD.SHL.U32 R7, R8, 0x20, RZ ;  /* 0x0000002008077824 */ /* 0x008fe200078e00ff */
[-C--:B------:R-:W-:Y:S02]  /*39f0*/  SHF.L.U32 R6, R6, R8.reuse, RZ ;  /* 0x0000000806067219 */ /* 0x080fe400000006ff */
[----:B------:R-:W-:Y:S02]  /*3a00*/  SHF.L.U32 R8, R5, R8, RZ ;  /* 0x0000000805087219 */ /* 0x000fe400000006ff */
[----:B------:R3:W-:Y:S04]  /*3a10*/  STS [UR6+0x130], R7 ;  /* 0x00013007ff007988 */ /* 0x0007e80008000806 */
[----:B------:R3:W-:Y:S04]  /*3a20*/  ATOMS.OR RZ, [UR5+0x14], R6 ;  /* 0x00001406ffff798c */ /* 0x0007e8000b000005 */
[----:B------:R3:W-:Y:S01]  /*3a30*/  ATOMS.OR RZ, [UR5+0x18], R8 ;  /* 0x00001808ffff798c */ /* 0x0007e2000b000005 */
[----:B------:R-:W-:Y:S03]  /*3a40*/  SYNCS.ARRIVE.TRANS64.RED.A1T0 RZ, [UR4], RZ ;  /* 0x000000ffffff79a7 */ /* 0x000fe60008100404 */
[----:B------:R3:W-:Y:S01]  /*3a50*/  ATOMS.XOR RZ, [UR5+0x10], R5 ;  /* 0x00001005ffff798c */ /* 0x0007e2000b800005 */
[----:B------:R-:W-:Y:S05]  /*3a60*/  BRA `(.L_x_66) ;  /* 0x0000000000107947 */ /* 0x000fea0003800000 */
.L_x_59:
[----:B------:R-:W-:Y:S02]  /*3a70*/  MOV R5, 0xffffffff ;  /* 0xffffffff00057802 */ /* 0x000fe40000000f00 */
[----:B------:R-:W-:-:S03]  /*3a80*/  MOV R6, 0x3ab0 ;  /* 0x00003ab000067802 */ /* 0x000fc60000000f00 */
[----:B------:R2:W-:Y:S04]  /*3a90*/  STS [UR6+0x130], R5 ;  /* 0x00013005ff007988 */ /* 0x0005e80008000806 */
[----:B-12--5:R-:W-:Y:S05]  /*3aa0*/  CALL.REL.NOINC `($__internal_1_$__cuda_sm10x_tcgen05_guardrail_trap_phase_invalid_during_alloc) ;  /* 0x0000006400787944 */ /* 0x026fea0003c00000 */
.L_x_66:
[----:B------:R-:W-:Y:S05]  /*3ab0*/  WARPSYNC.ALL ;  /* 0x0000000000007948 */ /* 0x000fea0003800000 */
[----:B------:R-:W4:Y:S01]  /*3ac0*/  S2UR UR4, SR_CgaCtaId ;  /* 0x00000000000479c3 */ /* 0x000f220000008800 */
[----:B------:R-:W-:Y:S01]  /*3ad0*/  UMOV UR62, 0x400 ;  /* 0x00000400003e7882 */ /* 0x000fe20000000000 */
[----:B------:R-:W4:Y:S01]  /*3ae0*/  LDCU UR7, c[0x0][0x38c] ;  /* 0x00007180ff0777ac */ /* 0x000f220008000800 */
[----:B------:R-:W-:Y:S01]  /*3af0*/  LOP3.LUT R3, R3, 0xffff, RZ, 0xc0, !PT ;  /* 0x0000ffff03037812 */ /* 0x000fe200078ec0ff */
[----:B--2---:R-:W-:Y:S01]  /*3b00*/  IMAD.MOV.U32 R11, RZ, RZ, 0x1 ;  /* 0x00000001ff0b7424 */ /* 0x004fe200078e00ff */
[----:B------:R-:W-:Y:S01]  /*3b10*/  R2UR UR5, R2 ;  /* 0x00000000020572ca */ /* 0x000fe200000e0000 */
[----:B------:R-:W-:Y:S01]  /*3b20*/  IMAD.MOV.U32 R10, RZ, RZ, RZ ;  /* 0x000000ffff0a7224 */ /* 0x000fe200078e00ff */
[----:B------:R-:W-:-:S02]  /*3b30*/  LOP3.LUT R4, R4, 0xffff, RZ, 0xc0, !PT ;  /* 0x0000ffff04047812 */ /* 0x000fc400078ec0ff */
[----:B---3--:R-:W-:Y:S01]  /*3b40*/  CS2R R8, SRZ ;  /* 0x0000000000087805 */ /* 0x008fe2000001ff00 */
[----:B------:R-:W-:Y:S01]  /*3b50*/  UMOV UR9, URZ ;  /* 0x000000ff00097c82 */ /* 0x000fe20008000000 */
[----:B-1----:R-:W-:Y:S01]  /*3b60*/  UMOV UR60, URZ ;  /* 0x000000ff003c7c82 */ /* 0x002fe20008000000 */
[----:B------:R-:W-:Y:S01]  /*3b70*/  R2UR UR65, R4 ;  /* 0x00000000044172ca */ /* 0x000fe200000e0000 */
[----:B------:R-:W-:Y:S01]  /*3b80*/  UMOV UR76, 0x0 ;  /* 0x00000000004c7882 */ /* 0x000fe20000000000 */
[----:B------:R-:W-:Y:S01]  /*3b90*/  UMOV UR77, 0x8200910 ;  /* 0x08200910004d7882 */ /* 0x000fe20000000000 */
[----:B------:R-:W-:Y:S01]  /*3ba0*/  UMOV UR74, 0x0 ;  /* 0x00000000004a7882 */ /* 0x000fe20000000000 */
[----:B------:R-:W-:Y:S01]  /*3bb0*/  UMOV UR75, 0x8200910 ;  /* 0x08200910004b7882 */ /* 0x000fe20000000000 */
[----:B------:R-:W-:Y:S01]  /*3bc0*/  UMOV UR72, 0x0 ;  /* 0x0000000000487882 */ /* 0x000fe20000000000 */
[----:B------:R-:W-:Y:S01]  /*3bd0*/  UMOV UR73, 0x8200910 ;  /* 0x0820091000497882 */ /* 0x000fe20000000000 */
[----:B------:R-:W-:-:S02]  /*3be0*/  UISETP.NE.AND UP3, UPT, UR5, URZ, UPT ;  /* 0x000000ff0500728c */ /* 0x000fc4000bf65270 */
[----:B----4-:R-:W-:Y:S01]  /*3bf0*/  UIADD3 UR7, UPT, UPT, UR7, 0x7f, URZ ;  /* 0x0000007f07077890 */ /* 0x010fe2000fffe0ff */
[----:B------:R-:W-:Y:S01]  /*3c00*/  UMOV UR70, 0x0 ;  /* 0x0000000000467882 */ /* 0x000fe20000000000 */
[----:B------:R-:W-:Y:S01]  /*3c10*/  UMOV UR71, 0x8200910 ;  /* 0x0820091000477882 */ /* 0x000fe20000000000 */
[----:B------:R-:W-:Y:S01]  /*3c20*/  ULEA UR62, UR4, UR62, 0x18 ;  /* 0x0000003e043e7291 */ /* 0x000fe2000f8ec0ff */
[----:B------:R-:W-:Y:S02]  /*3c30*/  UMOV UR68, 0x0 ;  /* 0x0000000000447882 */ /* 0x000fe40000000000 */
[----:B------:R-:W-:Y:S01]  /*3c40*/  UMOV UR4, URZ ;  /* 0x000000ff00047c82 */ /* 0x000fe20008000000 */
[----:B------:R-:W-:Y:S01]  /*3c50*/  UIADD3 UR6, UPT, UPT, UR62, 0x8400, URZ ;  /* 0x000084003e067890 */ /* 0x000fe2000fffe0ff */
[----:B------:R-:W-:Y:S01]  /*3c60*/  IMAD.U32 R14, RZ, RZ, UR4 ;  /* 0x00000004ff0e7e24 */ /* 0x000fe2000f8e00ff */
[----:B------:R-:W-:Y:S02]  /*3c70*/  USHF.R.S32.HI UR4, URZ, 0x1f, UR7 ;  /* 0x0000001fff047899 */ /* 0x000fe40008011407 */
[----:B------:R-:W-:-:S02]  /*3c80*/  UIADD3 UR5, UPT, UPT, UR62, 0x20400, URZ ;  /* 0x000204003e057890 */ /* 0x000fc4000fffe0ff */
[----:B------:R-:W-:Y:S02]  /*3c90*/  ULEA.HI UR4, UR4, UR7, URZ, 0x7 ;  /* 0x0000000704047291 */ /* 0x000fe4000f8f38ff */
[----:B------:R-:W-:Y:S02]  /*3ca0*/  USHF.R.U32.HI UR6, URZ, 0x4, UR6 ;  /* 0x00000004ff067899 */ /* 0x000fe40008011606 */
[----:B------:R-:W-:Y:S02]  /*3cb0*/  USHF.R.S32.HI UR8, URZ, 0x7, UR4 ;  /* 0x00000007ff087899 */ /* 0x000fe40008011404 */
[----:B------:R-:W-:Y:S01]  /*3cc0*/  USHF.R.U32.HI UR5, URZ, 0x4, UR5 ;  /* 0x00000004ff057899 */ /* 0x000fe20008011605 */
[----:B------:R-:W-:Y:S01]  /*3cd0*/  R2UR UR4, R3 ;  /* 0x00000000030472ca */ /* 0x000fe200000e0000 */
[----:B------:R-:W-:Y:S02]  /*3ce0*/  UISETP.LT.AND UP0, UPT, UR8, 0x1, UPT ;  /* 0x000000010800788c */ /* 0x000fe4000bf01270 */
[----:B------:R-:W-:Y:S01]  /*3cf0*/  ULOP3.LUT UR6, UR6, 0x3fff, URZ, 0xc0, !UPT ;  /* 0x00003fff06067892 */ /* 0x000fe2000f8ec0ff */
[----:B------:R-:W-:Y:S01]  /*3d00*/  IMAD.U32 R12, RZ, RZ, UR8 ;  /* 0x00000008ff0c7e24 */ /* 0x000fe2000f8e00ff */
[----:B------:R-:W-:-:S02]  /*3d10*/  ULOP3.LUT UR67, UR5, 0x3fff, URZ, 0xc0, !UPT ;  /* 0x00003fff05437892 */ /* 0x000fc4000f8ec0ff */
[----:B------:R-:W-:Y:S02]  /*3d20*/  ULOP3.LUT UR66, UR6, 0x10000, URZ, 0xfc, !UPT ;  /* 0x0001000006427892 */ /* 0x000fe4000f8efcff */
[----:B------:R-:W-:Y:S01]  /*3d30*/  ULOP3.LUT UR67, UR67, 0x10000, URZ, 0xfc, !UPT ;  /* 0x0001000043437892 */ /* 0x000fe2000f8efcff */
[----:B------:R-:W-:-:S03]  /*3d40*/  UMOV UR69, 0x8200910 ;  /* 0x0820091000457882 */ /* 0x000fc60000000000 */
[----:B------:R-:W-:Y:S01]  /*3d50*/  IMAD.U32 R13, RZ, RZ, UR4 ;  /* 0x00000004ff0d7e24 */ /* 0x000fe2000f8e00ff */
[----:B------:R-:W-:Y:S01]  /*3d60*/  NOP ;  /* 0x0000000000007918 */ /* 0x000fe20000000000 */
[----:B------:R-:W-:Y:S06]  /*3d70*/  BAR.ARV 0x6, 0xa0 ;  /* 0x0182800000007b1d */ /* 0x000fec0000002000 */
[----:B------:R-:W1:Y:S02]  /*3d80*/  LDS R5, [UR62+0x130] ;  /* 0x0001303eff057984 */ /* 0x000e640008000800 */
[----:B-1----:R-:W-:-:S13]  /*3d90*/  R2UR UR4, R5 ;  /* 0x00000000050472ca */ /* 0x002fda00000e0000 */
[----:B------:R-:W-:Y:S01]  /*3da0*/  IMAD.U32 R16, RZ, RZ, UR4 ;  /* 0x00000004ff107e24 */ /* 0x000fe2000f8e00ff */
[----:B------:R-:W-:-:S06]  /*3db0*/  USEL UR4, UR8, 0x1, !UP0 ;  /* 0x0000000108047887 */ /* 0x000fcc000c000000 */
[----:B------:R-:W-:-:S07]  /*3dc0*/  IMAD.U32 R15, RZ, RZ, UR4 ;  /* 0x00000004ff0f7e24 */ /* 0x000fce000f8e00ff */
.L_x_77:
[C---:B------:R-:W-:Y:S02]  /*3dd0*/  LEA R3, R10.reuse, UR62, 0x3 ;  /* 0x0000003e0a037c11 */ /* 0x040fe4000f8e18ff */
[----:B------:R-:W-:Y:S02]  /*3de0*/  SHF.L.U32 R4, R9, 0x1f, RZ ;  /* 0x0000001f09047819 */ /* 0x000fe400000006ff */
[----:B------:R-:W-:Y:S02]  /*3df0*/  LEA R5, R10, UR62, 0x4 ;  /* 0x0000003e0a057c11 */ /* 0x000fe4000f8e20ff */
[----:B------:R-:W1:Y:S02]  /*3e00*/  SYNCS.PHASECHK.TRANS64.TRYWAIT P0, [R3+URZ+0x80], R4 ;  /* 0x00008004030075a7 */ /* 0x000e6400080011ff */
[----:B-1----:R-:W-:Y:S05]  /*3e10*/  @!P0 BRA `(.L_x_70) ;  /* 0x0000005800988947 */ /* 0x002fea0003800000 */
.L_x_168:
[----:B-1----:R-:W1:Y:S01]  /*3e20*/  LDS.128 R4, [R5+0x110] ;  /* 0x0001100005047984 */ /* 0x002e620000000c00 */
[----:B------:R-:W-:Y:S02]  /*3e30*/  VIADD R3, R3, 0x90 ;  /* 0x0000009003037836 */ /* 0x000fe40000000000 */
[----:B------:R-:W-:Y:S01]  /*3e40*/  VIADD R10, R10, 0x1 ;  /* 0x000000010a0a7836 */ /* 0x000fe20000000000 */
[----:B------:R-:W-:Y:S01]  /*3e50*/  @!PT LDS RZ, [RZ] ;  /* 0x00000000fffff984 */ /* 0x000fe20000000800 */
[----:B------:R-:W-:Y:S01]  /*3e60*/  @!PT LDS RZ, [RZ] ;  /* 0x00000000fffff984 */ /* 0x000fe20000000800 */
[----:B------:R-:W-:Y:S01]  /*3e70*/  @!PT LDS RZ, [RZ] ;  /* 0x00000000fffff984 */ /* 0x000fe20000000800 */
[----:B------:R-:W-:Y:S01]  /*3e80*/  @!PT LDS RZ, [RZ] ;  /* 0x00000000fffff984 */ /* 0x000fe20000000800 */
[----:B------:R2:W-:Y:S06]  /*3e90*/  MEMBAR.ALL.CTA ;  /* 0x0000000000007992 */ /* 0x0005ec0000008000 */
[----:B--2---:R-:W2:Y:S01]  /*3ea0*/  FENCE.VIEW.ASYNC.S ;  /* 0x00000000000073c6 */ /* 0x004ea20000000000 */
[----:B------:R-:W-:-:S04]  /*3eb0*/  PRMT R3, RZ, 0x654, R3 ;  /* 0x00000654ff037816 */ /* 0x000fc80000000003 */
[----:B--2---:R2:W-:Y:S01]  /*3ec0*/  SYNCS.ARRIVE.TRANS64.RED.A1T0 RZ, [R3+URZ], RZ ;  /* 0x000000ff03ff79a7 */ /* 0x0045e200081004ff */
[----:B-1----:R-:W-:Y:S01]  /*3ed0*/  LOP3.LUT P1, RZ, R6, 0x1, RZ, 0xc0, !PT ;  /* 0x0000000106ff7812 */ /* 0x002fe2000782c0ff */
[----:B--2---:R-:W-:-:S12]  /*3ee0*/  BRA.U UP3, `(.L_x_71) ;  /* 0x00000009032c7547 */ /* 0x004fd8000b800000 */
[----:B------:R-:W1:Y:S01]  /*3ef0*/  LDCU UR4, c[0x0][0x38c] ;  /* 0x00007180ff0477ac */ /* 0x000e620008000800 */
[----:B------:R-:W-:Y:S02]  /*3f00*/  R2UR UR5, R14 ;  /* 0x000000000e0572ca */ /* 0x000fe400000e0000 */
[----:B------:R-:W-:Y:S02]  /*3f10*/  PLOP3.LUT P2, PT, PT, PT, PT, 0x80, 0x8 ;  /* 0x000000000008781c */ /* 0x000fe40003f4f070 */
[----:B------:R-:W-:Y:S02]  /*3f20*/  SHF.L.U32 R5, R11, 0x1f, RZ ;  /* 0x0000001f0b057819 */ /* 0x000fe400000006ff */
[----:B------:R-:W-:-:S07]  /*3f30*/  R2UR UR6, R16 ;  /* 0x00000000100672ca */ /* 0x000fce00000e0000 */
[----:B------:R-:W-:Y:S02]  /*3f40*/  ULEA UR7, UR5, UR62, 0x3 ;  /* 0x0000003e05077291 */ /* 0x000fe4000f8e18ff */
[----:B-1----:R-:W-:-:S04]  /*3f50*/  UISETP.GE.AND UP0, UPT, UR4, 0x1, UPT ;  /* 0x000000010400788c */ /* 0x002fc8000bf06270 */
[----:B------:R-:W-:Y:S01]  /*3f60*/  IMAD.U32 R4, RZ, RZ, UR7 ;  /* 0x00000007ff047e24 */ /* 0x000fe2000f8e00ff */
[----:B------:R-:W-:Y:S01]  /*3f70*/  ULEA UR8, UR5, UR6, 0x6 ;  /* 0x0000000605087291 */ /* 0x000fe2000f8e30ff */
[----:B------:R-:W-:-:S05]  /*3f80*/  PLOP3.LUT P0, PT, PT, PT, UP0, 0x80, 0x8 ;  /* 0x000000000008781c */ /* 0x000fca0003f0f008 */
[----:B------:R-:W-:-:S08]  /*3f90*/  @UP0 ULEA UR4, UR9, UR62, 0x3 ;  /* 0x0000003e09040291 */ /* 0x000fd0000f8e18ff */
[----:B------:R-:W-:-:S04]  /*3fa0*/  @P0 SHF.L.U32 R3, R8, 0x1f, RZ ;  /* 0x0000001f08030819 */ /* 0x000fc800000006ff */
[----:B------:R1:W2:Y:S01]  /*3fb0*/  @P0 SYNCS.PHASECHK.TRANS64.TRYWAIT P2, [UR4], R3 ;  /* 0x00000003ff0005a7 */ /* 0x0002a20008041104 */
[----:B------:R-:W3:Y:S02]  /*3fc0*/  SYNCS.PHASECHK.TRANS64.TRYWAIT P0, [UR7+0xc0], R5 ;  /* 0x0000c005ff0075a7 */ /* 0x000ee40008001107 */
[----:B-123--:R-:W-:Y:S05]  /*3fd0*/  @!P0 BRA `(.L_x_72) ;  /* 0x00000058003c8947 */ /* 0x00efea0003800000 */
.L_x_170:
[----:B------:R-:W-:Y:S01]  /*3fe0*/  UMOV UR64, UR60 ;  /* 0x0000003c00407c82 */ /* 0x000fe20008000000 */
[----:B------:R-:W-:Y:S05]  /*3ff0*/  BRA.U !UP0, `(.L_x_73) ;  /* 0x0000000508d07547 */ /* 0x000fea000b800000 */
[----:B------:R-:W-:Y:S01]  /*4000*/  R2UR UR4, R15 ;  /* 0x000000000f0472ca */ /* 0x000fe200000e0000 */
[----:B------:R-:W-:Y:S01]  /*4010*/  UPLOP3.LUT UP2, UPT, UPT, UPT, UPT, 0x40, 0x4 ;  /* 0x000000000004789c */ /* 0x000fe20003f4e870 */
[----:B------:R-:W-:Y:S01]  /*4020*/  R2UR UR61, R12 ;  /* 0x000000000c3d72ca */ /* 0x000fe200000e0000 */
[----:B------:R-:W-:-:S10]  /*4030*/  UMOV UR7, UR9 ;  /* 0x0000000900077c82 */ /* 0x000fd40008000000 */
[----:B------:R-:W-:-:S12]  /*4040*/  UIADD3 UR64, UPT, UPT, UR4, UR60, URZ ;  /* 0x0000003c04407290 */ /* 0x000fd8000fffe0ff */
.L_x_76:
[----:B--2---:R-:W-:Y:S01]  /*4050*/  ULEA UR5, UR7, UR62, 0x3 ;  /* 0x0000003e07057291 */ /* 0x004fe2000f8e18ff */
[----:B------:R-:W-:Y:S11]  /*4060*/  @P2 BRA `(.L_x_74) ;  /* 0x00000000000c2947 */ /* 0x000ff60003800000 */
[----:B-1----:R-:W-:Y:S04]  /*4070*/  SHF.L.U32 R5, R8, 0x1f, RZ ;  /* 0x0000001f08057819 */ /* 0x002fe800000006ff */
[----:B------:R-:W1:Y:S02]  /*4080*/  SYNCS.PHASECHK.TRANS64.TRYWAIT P0, [UR5], R5 ;  /* 0x00000005ff0075a7 */ /* 0x000e640008001105 */
[----:B-1----:R-:W-:Y:S05]  /*4090*/  @!P0 BRA `(.L_x_75) ;  /* 0x0000005800288947 */ /* 0x002fea0003800000 */
.L_x_74:
[----:B------:R-:W-:Y:S01]  /*40a0*/  UISETP.NE.AND UP0, UPT, UR61, 0x1, UPT ;  /* 0x000000013d00788c */ /* 0x000fe2000bf05270 */
[----:B------:R-:W-:Y:S01]  /*40b0*/  PLOP3.LUT P2, PT, PT, PT, PT, 0x80, 0x8 ;  /* 0x000000000008781c */ /* 0x000fe20003f4f070 */
[----:B------:R-:W-:Y:S01]  /*40c0*/  UIADD3 UR9, UPT, UPT, UR7, 0x1, URZ ;  /* 0x0000000107097890 */ /* 0x000fe2000fffe0ff */
[----:B------:R-:W-:Y:S01]  /*40d0*/  MOV.SPILL R6, UR65 ;  /* 0x0000004100067c02 */ /* 0x000fe20009000f00 */
[----:B------:R-:W-:Y:S01]  /*40e0*/  UIADD3 UR63, UPT, UPT, UR5, 0x18, URZ ;  /* 0x00000018053f7890 */ /* 0x000fe2000fffe0ff */
[----:B-1----:R-:W-:Y:S01]  /*40f0*/  MOV.SPILL R5, UR64 ;  /* 0x0000004000057c02 */ /* 0x002fe20009000f00 */
[----:B------:R-:W-:Y:S01]  /*4100*/  UISETP.NE.AND UP1, UPT, UR9, 0x3, UPT ;  /* 0x000000030900788c */ /* 0x000fe2000bf25270 */
[----:B------:R-:W-:Y:S01]  /*4110*/  PLOP3.LUT P0, PT, PT, PT, UP0, 0x80, 0x8 ;  /* 0x000000000008781c */ /* 0x000fe20003f0f008 */
[----:B------:R-:W-:Y:S02]  /*4120*/  ULEA UR6, UR7, UR67, 0xb ;  /* 0x0000004307067291 */ /* 0x000fe4000f8e58ff */
[----:B------:R-:W-:Y:S02]  /*4130*/  USEL UR5, URZ, 0x1, UP1 ;  /* 0x00000001ff057887 */ /* 0x000fe40008800000 */
[----:B------:R-:W-:Y:S02]  /*4140*/  USEL UR9, UR9, URZ, UP1 ;  /* 0x000000ff09097287 */ /* 0x000fe40008800000 */
[----:B------:R-:W-:Y:S02]  /*4150*/  ULEA UR4, UR7, UR66, 0xb ;  /* 0x0000004207047291 */ /* 0x000fe4000f8e58ff */
[----:B------:R-:W-:Y:S01]  /*4160*/  @UP0 ULEA UR7, UR9, UR62, 0x3 ;  /* 0x0000003e09070291 */ /* 0x000fe2000f8e18ff */
[----:B------:R-:W-:Y:S01]  /*4170*/  LOP3.LUT R8, R8, UR5, RZ, 0x3c, !PT ;  /* 0x0000000508087c12 */ /* 0x000fe2000f8e3cff */
[----:B------:R-:W-:Y:S02]  /*4180*/  UIADD3 UR20, UPT, UPT, UR6, 0x2, URZ ;  /* 0x0000000206147890 */ /* 0x000fe4000fffe0ff */
[----:B------:R-:W-:Y:S01]  /*4190*/  UIADD3 UR18, UPT, UPT, UR4, 0x2, URZ ;  /* 0x0000000204127890 */ /* 0x000fe2000fffe0ff */
[----:B------:R-:W-:Y:S01]  /*41a0*/  @P0 SHF.L.U32 R3, R8, 0x1f, RZ ;  /* 0x0000001f08030819 */ /* 0x000fe200000006ff */
[----:B------:R-:W-:Y:S02]  /*41b0*/  UIADD3 UR16, UPT, UPT, UR6, 0x4, URZ ;  /* 0x0000000406107890 */ /* 0x000fe4000fffe0ff */
[----:B------:R-:W-:Y:S01]  /*41c0*/  UIADD3 UR10, UPT, UPT, UR4, 0x4, URZ ;  /* 0x00000004040a7890 */ /* 0x000fe2000fffe0ff */
[----:B------:R2:W3:Y:S01]  /*41d0*/  @P0 SYNCS.PHASECHK.TRANS64.TRYWAIT P2, [UR7], R3 ;  /* 0x00000003ff0005a7 */ /* 0x0004e20008041107 */
[----:B------:R-:W-:Y:S02]  /*41e0*/  UIADD3 UR14, UPT, UPT, UR6, 0x6, URZ ;  /* 0x00000006060e7890 */ /* 0x000fe4000fffe0ff */
        /* <DEDUP_REMOVED lines=21> */
[----:B------:R-:W-:Y:S01]  /*4340*/  UIADD3 UR61, UPT, UPT, UR61, -0x1, URZ ;  /* 0xffffffff3d3d7890 */ /* 0x000fe2000fffe0ff */
[----:B------:R-:W-:Y:S01]  /*4350*/  UMOV UR7, 0x40004040 ;  /* 0x4000404000077882 */ /* 0x000fe20000000000 */
[----:B------:R-:W-:Y:S01]  /*4360*/  UMOV UR64, 0x0 ;  /* 0x0000000000407882 */ /* 0x000fe20000000000 */
[----:B------:R-:W-:Y:S01]  /*4370*/  UMOV UR65, 0x8200910 ;  /* 0x0820091000417882 */ /* 0x000fe20000000000 */
[----:B------:R-:W-:Y:S01]  /*4380*/  UMOV UR5, 0x40004040 ;  /* 0x4000404000057882 */ /* 0x000fe20000000000 */
[----:B------:R-:W-:Y:S01]  /*4390*/  UMOV UR21, 0x40004040 ;  /* 0x4000404000157882 */ /* 0x000fe20000000000 */
[----:B------:R1:W-:Y:S01]  /*43a0*/  UTCHMMA.2CTA gdesc[UR4], gdesc[UR6], tmem[UR8], tmem[UR64], idesc[UR65], UP2 ;  /* 0x00ff4006040075ea */ /* 0x0003e20009200008 */
[----:B------:R-:W-:Y:S01]  /*43b0*/  UPLOP3.LUT UP2, UPT, UPT, UPT, UPT, 0x80, 0x8 ;  /* 0x000000000008789c */ /* 0x000fe20003f4f070 */
[----:B------:R-:W-:Y:S01]  /*43c0*/  UMOV UR19, 0x40004040 ;  /* 0x4000404000137882 */ /* 0x000fe20000000000 */
[----:B------:R-:W-:Y:S01]  /*43d0*/  UMOV UR17, 0x40004040 ;  /* 0x4000404000117882 */ /* 0x000fe20000000000 */
[----:B------:R4:W-:Y:S01]  /*43e0*/  UTCHMMA.2CTA gdesc[UR18], gdesc[UR20], tmem[UR8], tmem[UR64], idesc[UR65], UPT ;  /* 0x00ff4014120075ea */ /* 0x0009e2000ba00008 */
        /* <DEDUP_REMOVED lines=19> */
[----:B-1----:R-:W-:Y:S01]  /*4520*/  UMOV UR7, 0x8200910 ;  /* 0x0820091000077882 */ /* 0x002fe20000000000 */
[----:B------:R-:W-:Y:S01]  /*4530*/  UMOV UR35, 0x40004040 ;  /* 0x4000404000237882 */ /* 0x000fe20000000000 */
[----:B------:R-:W-:Y:S01]  /*4540*/  UMOV UR33, 0x40004040 ;  /* 0x4000404000217882 */ /* 0x000fe20000000000 */
[----:B------:R-:W-:Y:S01]  /*4550*/  UMOV UR27, 0x40004040 ;  /* 0x40004040001b7882 */ /* 0x000fe20000000000 */
[----:B------:R-:W-:Y:S01]  /*4560*/  UMOV UR25, 0x40004040 ;  /* 0x4000404000197882 */ /* 0x000fe20000000000 */
[----:B----4-:R-:W-:Y:S02]  /*4570*/  UIADD3 UR20, UPT, UPT, UR4, 0x602, URZ ;  /* 0x0000060204147890 */ /* 0x010fe4000fffe0ff */
[----:B------:R-:W-:Y:S02]  /*4580*/  UIADD3 UR18, UPT, UPT, UR6, 0x604, URZ ;  /* 0x0000060406127890 */ /* 0x000fe4000fffe0ff */
[----:B--2---:R-:W-:Y:S02]  /*4590*/  UIADD3 UR16, UPT, UPT, UR4, 0x604, URZ ;  /* 0x0000060404107890 */ /* 0x004fe4000fffe0ff */
[----:B------:R-:W-:Y:S01]  /*45a0*/  UIADD3 UR10, UPT, UPT, UR6, 0x606, URZ ;  /* 0x00000606060a7890 */ /* 0x000fe2000fffe0ff */
[----:B------:R-:W-:Y:S01]  /*45b0*/  R2UR.FILL UR65, R6 ;  /* 0x00000000064172ca */ /* 0x000fe200004e0000 */
[----:B------:R-:W-:Y:S01]  /*45c0*/  UMOV UR14, 0x0 ;  /* 0x00000000000e7882 */ /* 0x000fe20000000000 */
[----:B------:R-:W-:Y:S01]  /*45d0*/  UMOV UR15, 0x8200910 ;  /* 0x08200910000f7882 */ /* 0x000fe20000000000 */
[----:B------:R-:W-:Y:S01]  /*45e0*/  UMOV UR12, 0x0 ;  /* 0x00000000000c7882 */ /* 0x000fe20000000000 */
[----:B------:R-:W-:Y:S01]  /*45f0*/  UTCHMMA.2CTA gdesc[UR28], gdesc[UR30], tmem[UR8], tmem[UR14], idesc[UR15], UPT ;  /* 0x00ff0e1e1c0075ea */ /* 0x000fe2000ba00008 */
[----:B------:R-:W-:Y:S01]  /*4600*/  UTCHMMA.2CTA gdesc[UR56], gdesc[UR58], tmem[UR8], tmem[UR14], idesc[UR15], UPT ;  /* 0x00ff0e3a380075ea */ /* 0x000fe2000ba00008 */
[----:B------:R-:W-:Y:S01]  /*4610*/  UMOV UR13, 0x8200910 ;  /* 0x08200910000d7882 */ /* 0x000fe20000000000 */
[----:B------:R-:W-:Y:S01]  /*4620*/  UTCHMMA.2CTA gdesc[UR52], gdesc[UR54], tmem[UR8], tmem[UR14], idesc[UR15], UPT ;  /* 0x00ff0e36340075ea */ /* 0x000fe2000ba00008 */
[----:B------:R-:W-:Y:S01]  /*4630*/  UIADD3 UR4, UPT, UPT, UR4, 0x606, URZ ;  /* 0x0000060604047890 */ /* 0x000fe2000fffe0ff */
[----:B------:R-:W-:Y:S01]  /*4640*/  UTCHMMA.2CTA gdesc[UR48], gdesc[UR50], tmem[UR8], tmem[UR12], idesc[UR13], UPT ;  /* 0x00ff0c32300075ea */ /* 0x000fe2000ba00008 */
[----:B------:R-:W-:Y:S01]  /*4650*/  UTCHMMA.2CTA gdesc[UR44], gdesc[UR46], tmem[UR8], tmem[UR12], idesc[UR13], UPT ;  /* 0x00ff0c2e2c0075ea */ /* 0x000fe2000ba00008 */
[----:B------:R-:W-:Y:S01]  /*4660*/  UMOV UR6, 0x0 ;  /* 0x0000000000067882 */ /* 0x000fe20000000000 */
[----:B------:R-:W-:Y:S01]  /*4670*/  UTCHMMA.2CTA gdesc[UR40], gdesc[UR42], tmem[UR8], tmem[UR12], idesc[UR13], UPT ;  /* 0x00ff0c2a280075ea */ /* 0x000fe2000ba00008 */
[----:B------:R1:W-:Y:S01]  /*4680*/  UTCHMMA.2CTA gdesc[UR36], gdesc[UR38], tmem[UR8], tmem[UR6], idesc[UR7], UPT ;  /* 0x00ff0626240075ea */ /* 0x0003e2000ba00008 */
[----:B------:R2:W-:Y:S01]  /*4690*/  UTCHMMA.2CTA gdesc[UR32], gdesc[UR34], tmem[UR8], tmem[UR76], idesc[UR77], UPT ;  /* 0x00ff4c22200075ea */ /* 0x0005e2000ba00008 */
[----:B------:R-:W-:Y:S01]  /*46a0*/  UMOV UR23, 0x40004040 ;  /* 0x4000404000177882 */ /* 0x000fe20000000000 */
[----:B------:R2:W-:Y:S01]  /*46b0*/  UTCHMMA.2CTA gdesc[UR24], gdesc[UR26], tmem[UR8], tmem[UR74], idesc[UR75], UPT ;  /* 0x00ff4a1a180075ea */ /* 0x0005e2000ba00008 */
[----:B------:R-:W-:Y:S01]  /*46c0*/  R2UR.FILL UR64, R5 ;  /* 0x00000000054072ca */ /* 0x000fe200004e0000 */
[----:B------:R2:W-:Y:S01]  /*46d0*/  UTCHMMA.2CTA gdesc[UR20], gdesc[UR22], tmem[UR8], tmem[UR72], idesc[UR73], UPT ;  /* 0x00ff4816140075ea */ /* 0x0005e2000ba00008 */
[----:B------:R2:W-:Y:S01]  /*46e0*/  UTCHMMA.2CTA gdesc[UR16], gdesc[UR18], tmem[UR8], tmem[UR70], idesc[UR71], UPT ;  /* 0x00ff4612100075ea */ /* 0x0005e2000ba00008 */
[----:B------:R2:W-:Y:S01]  /*46f0*/  UTCHMMA.2CTA gdesc[UR4], gdesc[UR10], tmem[UR8], tmem[UR68], idesc[UR69], UPT ;  /* 0x00ff440a040075ea */ /* 0x0005e2000ba00008 */
[----:B------:R2:W-:Y:S09]  /*4700*/  UTCBAR.2CTA.MULTICAST [UR63], URZ, UR65 ;  /* 0x000000ff3f0073e9 */ /* 0x0005f20008200841 */
[----:B------:R-:W-:Y:S01]  /*4710*/  UISETP.NE.AND UP0, UPT, UR60, UR64, UPT ;  /* 0x000000403c00728c */ /* 0x000fe2000bf05270 */
[----:B-1----:R-:W-:Y:S08]  /*4720*/  UMOV UR7, UR9 ;  /* 0x0000000900077c82 */ /* 0x002ff00008000000 */
[----:B---3--:R-:W-:Y:S05]  /*4730*/  BRA.U UP0, `(.L_x_76) ;  /* 0xfffffff900447547 */ /* 0x008fea000b83ffff */
.L_x_73:
[----:B--2---:R-:W-:Y:S01]  /*4740*/  R2UR UR4, R4 ;  /* 0x00000000040472ca */ /* 0x004fe200000e0000 */
[----:B------:R-:W-:Y:S01]  /*4750*/  UMOV UR60, UR64 ;  /* 0x00000040003c7c82 */ /* 0x000fe20008000000 */
[----:B------:R-:W-:-:S11]  /*4760*/  R2UR UR5, R13 ;  /* 0x000000000d0572ca */ /* 0x000fd600000e0000 */
[----:B------:R-:W-:-:S09]  /*4770*/  UIADD3 UR4, UPT, UPT, UR4, 0xa0, URZ ;  /* 0x000000a004047890 */ /* 0x000fd2000fffe0ff */
[----:B------:R2:W-:Y:S01]  /*4780*/  UTCBAR.2CTA.MULTICAST [UR4], URZ, UR5 ;  /* 0x000000ff040073e9 */ /* 0x0005e20008200805 */
[----:B------:R-:W-:Y:S02]  /*4790*/  NOP ;  /* 0x0000000000007918 */ /* 0x000fe40000000000 */
.L_x_71:
[----:B--2---:R-:W-:Y:S02]  /*47a0*/  R2UR UR4, R14 ;  /* 0x000000000e0472ca */ /* 0x004fe400000e0000 */
[----:B------:R-:W-:-:S04]  /*47b0*/  ISETP.NE.AND P0, PT, R10, 0x2, PT ;  /* 0x000000020a00780c */ /* 0x000fc80003f05270 */
[----:B-1----:R-:W-:Y:S02]  /*47c0*/  SEL R3, RZ, 0x1, P0 ;  /* 0x00000001ff037807 */ /* 0x002fe40000000000 */
[----:B------:R-:W-:Y:S02]  /*47d0*/  SEL R10, R10, RZ, P0 ;  /* 0x000000ff0a0a7207 */ /* 0x000fe40000000000 */
[----:B------:R-:W-:-:S03]  /*47e0*/  LOP3.LUT R9, R9, R3, RZ, 0x3c, !PT ;  /* 0x0000000309097212 */ /* 0x000fc600078e3cff */
[----:B------:R-:W-:-:S04]  /*47f0*/  UIADD3 UR4, UPT, UPT, UR4, 0x1, URZ ;  /* 0x0000000104047890 */ /* 0x000fc8000fffe0ff */
[----:B------:R-:W-:-:S04]  /*4800*/  UISETP.NE.AND UP0, UPT, UR4, 0x4, UPT ;  /* 0x000000040400788c */ /* 0x000fc8000bf05270 */
[----:B------:R-:W-:Y:S02]  /*4810*/  USEL UR5, URZ, 0x1, UP0 ;  /* 0x00000001ff057887 */ /* 0x000fe40008000000 */
[----:B------:R-:W-:-:S04]  /*4820*/  USEL UR4, UR4, URZ, UP0 ;  /* 0x000000ff04047287 */ /* 0x000fc80008000000 */
[----:B------:R-:W-:Y:S02]  /*4830*/  LOP3.LUT R11, R11, UR5, RZ, 0x3c, !PT ;  /* 0x000000050b0b7c12 */ /* 0x000fe4000f8e3cff */
[----:B------:R-:W-:Y:S01]  /*4840*/  IMAD.U32 R14, RZ, RZ, UR4 ;  /* 0x00000004ff0e7e24 */ /* 0x000fe2000f8e00ff */
[----:B------:R-:W-:Y:S06]  /*4850*/  @P1 BRA `(.L_x_77) ;  /* 0xfffffff4005c1947 */ /* 0x000fec000383ffff */
[----:B------:R-:W1:Y:S01]  /*4860*/  S2UR UR8, SR_CgaCtaId ;  /* 0x00000000000879c3 */ /* 0x000e620000008800 */
[----:B------:R-:W-:Y:S02]  /*4870*/  ELECT P0, URZ, PT ;  /* 0x0000000000ff782f */ /* 0x000fe40003800000 */
[----:B------:R-:W-:Y:S01]  /*4880*/  R2UR UR5, R2 ;  /* 0x00000000020572ca */ /* 0x000fe200000e0000 */
[----:B------:R-:W-:Y:S01]  /*4890*/  UMOV UR4, 0x40 ;  /* 0x0000004000047882 */ /* 0x000fe20000000000 */
[----:B------:R-:W-:-:S03]  /*48a0*/  IMAD.MOV.U32 R2, RZ, RZ, 0x1 ;  /* 0x00000001ff027424 */ /* 0x000fc600078e00ff */
[----:B------:R-:W-:Y:S08]  /*48b0*/  UVIRTCOUNT.DEALLOC.SMPOOL 0x80 ;  /* 0x000000800000784c */ /* 0x000ff00000000000 */
[----:B------:R-:W-:Y:S02]  /*48c0*/  UISETP.NE.AND UP1, UPT, UR5, URZ, UPT ;  /* 0x000000ff0500728c */ /* 0x000fe4000bf25270 */
[----:B-1----:R-:W-:-:S09]  /*48d0*/  ULEA UR8, UR8, UR4, 0x18 ;  /* 0x0000000408087291 */ /* 0x002fd2000f8ec0ff */
[----:B------:R1:W-:Y:S01]  /*48e0*/  @P0 STS.U8 [UR8+0x1c], R2 ;  /* 0x00001c02ff000988 */ /* 0x0003e20008000008 */
[----:B------:R-:W-:Y:S05]  /*48f0*/  BRA.U UP1, `(.L_x_78) ;  /* 0x0000000101a87547 */ /* 0x000fea000b800000 */
[----:B------:R-:W-:Y:S01]  /*4900*/  R2UR UR4, R14 ;  /* 0x000000000e0472ca */ /* 0x000fe200000e0000 */
[----:B------:R-:W-:Y:S01]  /*4910*/  UIADD3 UR7, UPT, UPT, UR62, 0xc0, URZ ;  /* 0x000000c03e077890 */ /* 0x000fe2000fffe0ff */
[----:B------:R-:W-:-:S11]  /*4920*/  SHF.L.U32 R3, R11, 0x1f, RZ ;  /* 0x0000001f0b037819 */ /* 0x000fd600000006ff */
[----:B------:R-:W-:-:S09]  /*4930*/  ULEA UR4, UR4, UR7, 0x3 ;  /* 0x0000000704047291 */ /* 0x000fd2000f8e18ff */
[----:B------:R-:W2:Y:S02]  /*4940*/  SYNCS.PHASECHK.TRANS64.TRYWAIT P0, [UR4], R3 ;  /* 0x00000003ff0075a7 */ /* 0x000ea40008001104 */
[----:B--2---:R-:W-:Y:S05]  /*4950*/  @!P0 BRA `(.L_x_79) ;  /* 0x0000005000108947 */ /* 0x004fea0003800000 */
.L_x_173:
[----:B------:R-:W-:-:S13]  /*4960*/  R2UR UR4, R14 ;  /* 0x000000000e0472ca */ /* 0x000fda00000e0000 */
[----:B------:R-:W-:-:S04]  /*4970*/  UIADD3 UR4, UPT, UPT, UR4, 0x1, URZ ;  /* 0x0000000104047890 */ /* 0x000fc8000fffe0ff */
[----:B------:R-:W-:-:S04]  /*4980*/  UISETP.NE.AND UP0, UPT, UR4, 0x4, UPT ;  /* 0x000000040400788c */ /* 0x000fc8000bf05270 */
[----:B------:R-:W-:Y:S02]  /*4990*/  USEL UR6, URZ, 0x1, UP0 ;  /* 0x00000001ff067887 */ /* 0x000fe40008000000 */
[----:B------:R-:W-:-:S04]  /*49a0*/  USEL UR4, UR4, URZ, UP0 ;  /* 0x000000ff04047287 */ /* 0x000fc80008000000 */
[----:B------:R-:W-:Y:S01]  /*49b0*/  ULEA UR5, UR4, UR7, 0x3 ;  /* 0x0000000704057291 */ /* 0x000fe2000f8e18ff */
[----:B-1----:R-:W-:-:S04]  /*49c0*/  LOP3.LUT R3, R11, UR6, RZ, 0x3c, !PT ;  /* 0x000000060b037c12 */ /* 0x002fc8000f8e3cff */
[----:B------:R-:W-:-:S04]  /*49d0*/  SHF.L.U32 R4, R3, 0x1f, RZ ;  /* 0x0000001f03047819 */ /* 0x000fc800000006ff */
[----:B------:R-:W1:Y:S02]  /*49e0*/  SYNCS.PHASECHK.TRANS64.TRYWAIT P0, [UR5], R4 ;  /* 0x00000004ff0075a7 */ /* 0x000e640008001105 */
[----:B-1----:R-:W-:Y:S05]  /*49f0*/  @!P0 BRA `(.L_x_80) ;  /* 0x0000005000008947 */ /* 0x002fea0003800000 */
.L_x_175:
        /* <DEDUP_REMOVED lines=9> */
.L_x_177:
[----:B------:R-:W-:-:S04]  /*4a90*/  UIADD3 UR4, UPT, UPT, UR4, 0x1, URZ ;  /* 0x0000000104047890 */ /* 0x000fc8000fffe0ff */
[----:B------:R-:W-:-:S04]  /*4aa0*/  UISETP.NE.AND UP0, UPT, UR4, 0x4, UPT ;  /* 0x000000040400788c */ /* 0x000fc8000bf05270 */
[----:B------:R-:W-:Y:S02]  /*4ab0*/  USEL UR5, URZ, 0x1, UP0 ;  /* 0x00000001ff057887 */ /* 0x000fe40008000000 */
[----:B------:R-:W-:-:S04]  /*4ac0*/  USEL UR4, UR4, URZ, UP0 ;  /* 0x000000ff04047287 */ /* 0x000fc80008000000 */
[----:B------:R-:W-:Y:S01]  /*4ad0*/  ULEA UR4, UR4, UR7, 0x3 ;  /* 0x0000000704047291 */ /* 0x000fe2000f8e18ff */
[----:B------:R-:W-:-:S04]  /*4ae0*/  LOP3.LUT R3, R3, UR5, RZ, 0x3c, !PT ;  /* 0x0000000503037c12 */ /* 0x000fc8000f8e3cff */
[----:B------:R-:W-:Y:S01]  /*4af0*/  SHF.L.U32 R3, R3, 0x1f, RZ ;  /* 0x0000001f03037819 */ /* 0x000fe200000006ff */
[----:B-1----:R-:W-:-:S04]  /*4b00*/  IMAD.U32 R2, RZ, RZ, UR4 ;  /* 0x00000004ff027e24 */ /* 0x002fc8000f8e00ff */
[----:B------:R1:W2:Y:S03]  /*4b10*/  SYNCS.PHASECHK.TRANS64.TRYWAIT P0, [R2+URZ], R3 ;  /* 0x00000003020075a7 */ /* 0x0002a600080011ff */
[----:B--2---:R-:W-:Y:S05]  /*4b20*/  @!P0 NANOSLEEP.SYNCS 0x989680 ;  /* 0x009896800000895d */ /* 0x004fea0003900000 */
[----:B------:R-:W2:Y:S02]  /*4b30*/  @!P0 SYNCS.PHASECHK.TRANS64 P0, [R2+URZ], R3 ;  /* 0x00000003020085a7 */ /* 0x000ea400080010ff */
[----:B--2---:R-:W-:Y:S05]  /*4b40*/  @P0 BRA `(.L_x_82) ;  /* 0x0000000000240947 */ /* 0x004fea0003800000 */
.L_x_83:
[----:B--2---:R2:W3:Y:S02]  /*4b50*/  SYNCS.PHASECHK.TRANS64.TRYWAIT P0, [R2+URZ], R3 ;  /* 0x00000003020075a7 */ /* 0x0044e400080011ff */
[----:B---3--:R-:W-:Y:S05]  /*4b60*/  @!P0 NANOSLEEP.SYNCS 0x989680 ;  /* 0x009896800000895d */ /* 0x008fea0003900000 */
[----:B------:R-:W3:Y:S02]  /*4b70*/  @!P0 SYNCS.PHASECHK.TRANS64 P0, [R2+URZ], R3 ;  /* 0x00000003020085a7 */ /* 0x000ee400080010ff */
[----:B---3--:R-:W-:Y:S05]  /*4b80*/  @!P0 BRA `(.L_x_83) ;  /* 0xfffffffc00f08947 */ /* 0x008fea000383ffff */
[----:B------:R-:W-:Y:S05]  /*4b90*/  BRA `(.L_x_82) ;  /* 0x0000000000107947 */ /* 0x000fea0003800000 */
.L_x_78:
[----:B------:R-:W-:Y:S01]  /*4ba0*/  R2UR UR5, R0 ;  /* 0x00000000000572ca */ /* 0x000fe200000e0000 */
[----:B------:R-:W-:-:S12]  /*4bb0*/  UIADD3 UR4, UPT, UPT, UR62, 0x100, URZ ;  /* 0x000001003e047890 */ /* 0x000fd8000fffe0ff */
[----:B------:R-:W-:-:S09]  /*4bc0*/  UPRMT UR4, UR5, 0x654, UR4 ;  /* 0x0000065405047896 */ /* 0x000fd20008000004 */
[----:B------:R-:W-:Y:S03]  /*4bd0*/  SYNCS.ARRIVE.TRANS64.RED.A1T0 RZ, [UR4], RZ ;  /* 0x000000ffffff79a7 */ /* 0x000fe60008100404 */
.L_x_82:
[----:B-12---:R-:W-:Y:S01]  /*4be0*/  SHF.L.U32 R3, RZ, 0x1f, RZ ;  /* 0x0000001fff037819 */ /* 0x006fe200000006ff */
[----:B------:R-:W-:Y:S01]  /*4bf0*/  UIADD3 UR4, UPT, UPT, UR62, 0x100, URZ ;  /* 0x000001003e047890 */ /* 0x000fe2000fffe0ff */
[----:B------:R-:W-:Y:S02]  /*4c00*/  PLOP3.LUT P0, PT, PT, PT, UP1, 0x80, 0x8 ;  /* 0x000000000008781c */ /* 0x000fe40003f0f018 */
[----:B------:R-:W1:Y:S02]  /*4c10*/  SYNCS.PHASECHK.TRANS64.TRYWAIT P1, [UR62+0x100], R3 ;  /* 0x00010003ff0075a7 */ /* 0x000e64000802113e */
[----:B-1----:R-:W-:Y:S09]  /*4c20*/  @!P1 BRA `(.L_x_84) ;  /* 0x0000004c00a49947 */ /* 0x002ff20003800000 */
.L_x_179:
[----:B------:R-:W-:Y:S02]  /*4c30*/  R2UR UR6, R0 ;  /* 0x00000000000672ca */ /* 0x000fe400000e0000 */
[----:B------:R-:W-:-:S11]  /*4c40*/  R2UR UR5, R16 ;  /* 0x00000000100572ca */ /* 0x000fd600000e0000 */
[----:B------:R-:W-:-:S03]  /*4c50*/  @!UP1 UPRMT UR4, UR6, 0x654, UR4 ;  /* 0x0000065406049896 */ /* 0x000fc60008000004 */
[----:B------:R-:W-:-:S06]  /*4c60*/  UMOV UR6, 0x1 ;  /* 0x0000000100067882 */ /* 0x000fcc0000000000 */
[----:B------:R-:W-:Y:S01]  /*4c70*/  @!P0 SYNCS.ARRIVE.TRANS64.RED.A1T0 RZ, [UR4], RZ ;  /* 0x000000ffffff89a7 */ /* 0x000fe20008100404 */
[----:B------:R-:W-:Y:S01]  /*4c80*/  NOP ;  /* 0x0000000000007918 */ /* 0x000fe20000000000 */
[----:B------:R-:W2:Y:S01]  /*4c90*/  LDS R0, [UR8+0x14] ;  /* 0x00001408ff007984 */ /* 0x000ea20008000800 */
[----:B------:R-:W-:-:S03]  /*4ca0*/  ULOP3.LUT UR4, UR5, 0xffff, URZ, 0xc0, !UPT ;  /* 0x0000ffff05047892 */ /* 0x000fc6000f8ec0ff */
[----:B------:R-:W-:Y:S01]  /*4cb0*/  UMOV UR5, 0xffff ;  /* 0x0000ffff00057882 */ /* 0x000fe20000000000 */
[----:B------:R-:W-:-:S04]  /*4cc0*/  USHF.R.U32.HI UR4, URZ, 0x5, UR4 ;  /* 0x00000005ff047899 */ /* 0x000fc80008011604 */
[----:B------:R-:W-:Y:S02]  /*4cd0*/  USHF.L.U32 UR5, UR5, UR4, URZ ;  /* 0x0000000405057299 */ /* 0x000fe400080006ff */
[----:B------:R-:W-:-:S04]  /*4ce0*/  USHF.L.U32 UR4, UR6, UR4, URZ ;  /* 0x0000000406047299 */ /* 0x000fc800080006ff */
[----:B--2---:R-:W-:-:S04]  /*4cf0*/  LOP3.LUT R0, R0, UR5, RZ, 0xc0, !PT ;  /* 0x0000000500007c12 */ /* 0x004fc8000f8ec0ff */
[----:B------:R-:W-:-:S13]  /*4d00*/  ISETP.NE.AND P0, PT, R0, UR5, PT ;  /* 0x0000000500007c0c */ /* 0x000fda000bf05270 */
[----:B------:R-:W-:Y:S05]  /*4d10*/  @P0 BRA `(.L_x_85) ;  /* 0x0000000000580947 */ /* 0x000fea0003800000 */
[----:B------:R-:W2:Y:S02]  /*4d20*/  LDS R0, [UR8+0x18] ;  /* 0x00001808ff007984 */ /* 0x000ea40008000800 */
[----:B--2---:R-:W-:-:S04]  /*4d30*/  LOP3.LUT R0, R0, UR4, RZ, 0xc0, !PT ;  /* 0x0000000400007c12 */ /* 0x004fc8000f8ec0ff */
[----:B------:R-:W-:-:S13]  /*4d40*/  ISETP.NE.AND P0, PT, R0, UR4, PT ;  /* 0x0000000400007c0c */ /* 0x000fda000bf05270 */
[----:B------:R-:W-:Y:S05]  /*4d50*/  @P0 BRA `(.L_x_86) ;  /* 0x00000000003c0947 */ /* 0x000fea0003800000 */
[----:B-1----:R-:W1:Y:S01]  /*4d60*/  S2R R2, SR_LANEID ;  /* 0x0000000000027919 */ /* 0x002e620000000000 */
[----:B------:R-:W-:-:S06]  /*4d70*/  ULOP3.LUT UR5, URZ, UR5, URZ, 0x33, !UPT ;  /* 0x00000005ff057292 */ /* 0x000fcc000f8e33ff */
[----:B------:R-:W-:-:S04]  /*4d80*/  IMAD.U32 R0, RZ, RZ, UR5 ;  /* 0x00000005ff007e24 */ /* 0x000fc8000f8e00ff */
[----:B------:R2:W3:Y:S02]  /*4d90*/  REDUX UR7, R0 ;  /* 0x00000000000773c4 */ /* 0x0004e40000000000 */
[----:B------:R4:W-:Y:S01]  /*4da0*/  UTCATOMSWS.AND URZ, UR5 ;  /* 0x0000000500ff79e3 */ /* 0x0009e20008000000 */
[----:B--2---:R-:W-:Y:S01]  /*4db0*/  LOP3.LUT R0, RZ, UR4, RZ, 0x33, !PT ;  /* 0x00000004ff007c12 */ /* 0x004fe2000f8e33ff */
[----:B------:R-:W-:Y:S02]  /*4dc0*/  VOTEU.ANY UR4, UPT, PT ;  /* 0x0000000000047886 */ /* 0x000fe400038e0100 */
[----:B------:R-:W-:Y:S02]  /*4dd0*/  UFLO.U32 UR4, UR4 ;  /* 0x00000004000472bd */ /* 0x000fe400080e0000 */
[----:B------:R-:W2:Y:S04]  /*4de0*/  REDUX UR6, R0 ;  /* 0x00000000000673c4 */ /* 0x000ea80000000000 */
[----:B-1----:R-:W-:-:S02]  /*4df0*/  ISETP.EQ.U32.AND P0, PT, R2, UR4, PT ;  /* 0x0000000402007c0c */ /* 0x002fc4000bf02070 */
[----:B---3--:R-:W-:-:S11]  /*4e00*/  MOV R2, UR7 ;  /* 0x0000000700027c02 */ /* 0x008fd60008000f00 */
[----:B------:R4:W-:Y:S01]  /*4e10*/  @P0 ATOMS.AND RZ, [UR8+0x14], R2 ;  /* 0x00001402ffff098c */ /* 0x0009e2000a800008 */
[----:B--2---:R-:W-:-:S05]  /*4e20*/  IMAD.U32 R0, RZ, RZ, UR6 ;  /* 0x00000006ff007e24 */ /* 0x004fca000f8e00ff */
[----:B------:R4:W-:Y:S01]  /*4e30*/  @P0 ATOMS.AND RZ, [UR8+0x18], R0 ;  /* 0x00001800ffff098c */ /* 0x0009e2000a800008 */
[----:B------:R-:W-:Y:S05]  /*4e40*/  BRA `(.L_x_87) ;  /* 0x0000000000147947 */ /* 0x000fea0003800000 */
.L_x_86:
[----:B-1----:R-:W-:Y:S02]  /*4e50*/  MOV R2, 0x4e70 ;  /* 0x00004e7000027802 */ /* 0x002fe40000000f00 */
[----:B-----5:R-:W-:Y:S05]  /*4e60*/  CALL.REL.NOINC `($__internal_0_$__cuda_sm10x_tcgen05_guardrail_trap_col_being_dealloced_not_returned_by_alloc) ;  /* 0x00000050007c7944 */ /* 0x020fea0003c00000 */
[----:B------:R-:W-:Y:S05]  /*4e70*/  BRA `(.L_x_87) ;  /* 0x0000000000087947 */ /* 0x000fea0003800000 */
.L_x_85:
[----:B-1----:R-:W-:Y:S02]  /*4e80*/  MOV R2, 0x4ea0 ;  /* 0x00004ea000027802 */ /* 0x002fe40000000f00 */
[----:B-----5:R-:W-:Y:S05]  /*4e90*/  CALL.REL.NOINC `($__internal_2_$__cuda_sm10x_tcgen05_guardrail_trap_unallocated_columns_being_dealloced) ;  /* 0x0000005000887944 */ /* 0x020fea0003c00000 */
.L_x_87:
[----:B------:R-:W-:Y:S01]  /*4ea0*/  NOP ;  /* 0x0000000000007918 */ /* 0x000fe20000000000 */
[----:B----4-:R-:W-:Y:S05]  /*4eb0*/  EXIT ;  /* 0x000000000000794d */ /* 0x010fea0003800000 */
.L_x_58:
[----:B------:R-:W-:-:S09]  /*4ec0*/  UISETP.NE.OR UP0, UPT, UR21, 0x3, !UP4 ;  /* 0x000000031500788c */ /* 0x000fd2000e705670 */
[----:B------:R-:W-:Y:S05]  /*4ed0*/  BRA.U UP0, `(.L_x_88) ;  /* 0x0000001100c07547 */ /* 0x000fea000b800000 */
[----:B------:R-:W2:Y:S01]  /*4ee0*/  LDCU UR31, c[0x0][0x370] ;  /* 0x00006e00ff1f77ac */ /* 0x000ea20008000800 */
[----:B------:R-:W3:Y:S01]  /*4ef0*/  LDC.64 R16, c[0x0][0x348] ;  /* 0x0000d200ff107b82 */ /* 0x000ee20000000a00 */
[----:B------:R-:W-:Y:S02]  /*4f00*/  HFMA2 R13, -RZ, RZ, 0, 0 ;  /* 0x00000000ff0d7431 */ /* 0x000fe400000001ff */
[----:B------:R-:W-:Y:S01]  /*4f10*/  IMAD.MOV.U32 R15, RZ, RZ, 0x1 ;  /* 0x00000001ff0f7424 */ /* 0x000fe200078e00ff */
[----:B------:R-:W2:Y:S01]  /*4f20*/  LDCU.128 UR48, c[0x0][0xb10] ;  /* 0x00016200ff3077ac */ /* 0x000ea20008000c00 */
[----:B------:R-:W-:Y:S01]  /*4f30*/  IMAD.MOV.U32 R14, RZ, RZ, RZ ;  /* 0x000000ffff0e7224 */ /* 0x000fe200078e00ff */
[----:B------:R-:W-:Y:S01]  /*4f40*/  MOV R7, 0x2000 ;  /* 0x0000200000077802 */ /* 0x000fe20000000f00 */
[----:B------:R-:W4:Y:S01]  /*4f50*/  LDCU UR30, c[0x0][0x374] ;  /* 0x00006e80ff1e77ac */ /* 0x000f220008000800 */
[----:B------:R-:W1:Y:S01]  /*4f60*/  LDC.64 R2, c[0x0][0x888] ;  /* 0x00022200ff027b82 */ /* 0x000e620000000a00 */
[----:B------:R-:W4:Y:S01]  /*4f70*/  LDCU UR15, c[0x0][0xb0c] ;  /* 0x00016180ff0f77ac */ /* 0x000f220008000800 */
[----:B------:R-:W3:Y:S06]  /*4f80*/  LDCU UR47, c[0x0][0xb20] ;  /* 0x00016400ff2f77ac */ /* 0x000eec0008000800 */
[----:B------:R-:W1:Y:S01]  /*4f90*/  LDC.64 R4, c[0x0][0x890] ;  /* 0x00022400ff047b82 */ /* 0x000e620000000a00 */
[----:B------:R-:W3:Y:S01]  /*4fa0*/  LDCU UR4, c[0x0][0xb30] ;  /* 0x00016600ff0477ac */ /* 0x000ee20008000800 */
[----:B------:R-:W-:Y:S01]  /*4fb0*/  UMOV UR21, 0x400 ;  /* 0x0000040000157882 */ /* 0x000fe20000000000 */
[----:B--2---:R-:W-:-:S02]  /*4fc0*/  UIMAD.WIDE.U32 UR6, UR31, UR48, URZ ;  /* 0x000000301f0672a5 */ /* 0x004fc4000f8e00ff */
[----:B----4-:R-:W-:Y:S02]  /*4fd0*/  UIMAD.WIDE.U32 UR8, UR30, UR51, URZ ;  /* 0x000000331e0872a5 */ /* 0x010fe4000f8e00ff */
[----:B------:R-:W-:Y:S02]  /*4fe0*/  ULEA UR21, UR61, UR21, 0x18 ;  /* 0x000000153d157291 */ /* 0x000fe4000f8ec0ff */
[----:B------:R-:W-:Y:S02]  /*4ff0*/  UPLOP3.LUT UP2, UPT, UPT, UPT, UPT, 0x40, 0x4 ;  /* 0x000000000004789c */ /* 0x000fe40003f4e870 */
[----:B------:R-:W-:Y:S01]  /*5000*/  UIADD3 UR37, UPT, UPT, UR21, 0x48, URZ ;  /* 0x0000004815257890 */ /* 0x000fe2000fffe0ff */
[----:B------:R-:W-:Y:S01]  /*5010*/  UMOV UR6, UR7 ;  /* 0x0000000700067c82 */ /* 0x000fe20008000000 */
[----:B------:R-:W-:Y:S01]  /*5020*/  UMOV UR38, UR9 ;  /* 0x0000000900267c82 */ /* 0x000fe20008000000 */
[----:B------:R-:W-:Y:S02]  /*5030*/  UISETP.GE.AND UP0, UPT, UR39, 0x1, UPT ;  /* 0x000000012700788c */ /* 0x000fe4000bf06270 */
[----:B------:R-:W-:Y:S01]  /*5040*/  UISETP.NE.AND UP4, UPT, UR39, 0x1, UPT ;  /* 0x000000012700788c */ /* 0x000fe2000bf85270 */
[----:B------:R-:W2:Y:S01]  /*5050*/  LDCU.64 UR22, c[0x0][0xb28] ;  /* 0x00016500ff1677ac */ /* 0x000ea20008000a00 */
[----:B------:R-:W-:-:S02]  /*5060*/  UISETP.NE.AND UP6, UPT, UR15, 0x1, UPT ;  /* 0x000000010f00788c */ /* 0x000fc4000bfc5270 */
[----:B------:R-:W-:Y:S02]  /*5070*/  UISETP.NE.AND UP5, UPT, UR50, 0x1, UPT ;  /* 0x000000013200788c */ /* 0x000fe4000bfa5270 */
[----:B------:R-:W-:Y:S02]  /*5080*/  UIADD3 UR41, UPT, UPT, UR21, 0x30, URZ ;  /* 0x0000003015297890 */ /* 0x000fe4000fffe0ff */
[----:B------:R-:W-:Y:S02]  /*5090*/  UIADD3 UR33, UPT, UPT, UR21, 0x38, URZ ;  /* 0x0000003815217890 */ /* 0x000fe4000fffe0ff */
[----:B------:R-:W-:Y:S02]  /*50a0*/  UIADD3 UR25, UPT, UPT, UR21, 0x40, URZ ;  /* 0x0000004015197890 */ /* 0x000fe4000fffe0ff */
[----:B------:R-:W-:Y:S02]  /*50b0*/  UPRMT UR37, UR61, 0x654, UR37 ;  /* 0x000006543d257896 */ /* 0x000fe40008000025 */
[----:B------:R-:W-:-:S02]  /*50c0*/  USHF.R.U32.HI UR45, URZ, UR49, UR6 ;  /* 0x00000031ff2d7299 */ /* 0x000fc40008011606 */
[----:B---3--:R-:W-:Y:S02]  /*50d0*/  USHF.R.U32.HI UR38, URZ, UR47, UR38 ;  /* 0x0000002fff267299 */ /* 0x008fe40008011626 */
[----:B------:R-:W-:-:S11]  /*50e0*/  UISETP.NE.AND UP3, UPT, UR4, 0x1, UPT ;  /* 0x000000010400788c */ /* 0x000fd6000bf65270 */
.L_x_99:
[C---:B------:R-:W-:Y:S02]  /*50f0*/  LEA R12, R14.reuse, UR21, 0x3 ;  /* 0x000000150e0c7c11 */ /* 0x040fe4000f8e18ff */
[----:B------:R-:W-:Y:S02]  /*5100*/  SHF.L.U32 R0, R13, 0x1f, RZ ;  /* 0x0000001f0d007819 */ /* 0x000fe400000006ff */
[----:B------:R-:W-:Y:S02]  /*5110*/  LEA R8, R14, UR21, 0x4 ;  /* 0x000000150e087c11 */ /* 0x000fe4000f8e20ff */
[----:B---3--:R-:W3:Y:S02]  /*5120*/  SYNCS.PHASECHK.TRANS64.TRYWAIT P0, [R12+URZ+0x80], R0 ;  /* 0x000080000c0075a7 */ /* 0x008ee400080011ff */
[----:B---3--:R-:W-:Y:S05]  /*5130*/  @!P0 BRA `(.L_x_89) ;  /* 0x0000004800788947 */ /* 0x008fea0003800000 */
.L_x_180:
        /* <DEDUP_REMOVED lines=8> */
[----:B----4-:R-:W-:Y:S11]  /*51c0*/  LOP3.LUT P0, RZ, R10, 0x1, RZ, 0xc0, !PT ;  /* 0x000000010aff7812 */ /* 0x010ff6000780c0ff */
[----:B------:R-:W-:Y:S02]  /*51d0*/  @!UPT UIADD3 URZ, UPT, UPT, URZ, URZ, URZ ;  /* 0x000000fffffff290 */ /* 0x000fe4000fffe0ff */
[----:B-1----:R-:W-:Y:S01]  /*51e0*/  VOTEU.ANY UP1, P0 ;  /* 0x0000000000ff7886 */ /* 0x002fe20000020100 */
[----:B------:R-:W-:Y:S11]  /*51f0*/  PLOP3.LUT P0, PT, PT, PT, UP1, 0x80, 0x8 ;  /* 0x000000000008781c */ /* 0x000ff60003f0f018 */
[----:B------:R-:W-:Y:S02]  /*5200*/  @!UPT UIADD3 URZ, UPT, UPT, URZ, URZ, URZ ;  /* 0x000000fffffff290 */ /* 0x000fe4000fffe0ff */
[----:B---3--:R-:W-:Y:S02]  /*5210*/  @P0 SHF.R.U32.HI R0, RZ, 0x10, R9 ;  /* 0x00000010ff000819 */ /* 0x008fe40000011609 */
[----:B------:R-:W-:Y:S02]  /*5220*/  @P0 MOV R6, R8 ;  /* 0x0000000800060202 */ /* 0x000fe40000000f00 */
[----:B------:R-:W-:Y:S01]  /*5230*/  @P0 R2UR UR4, R0 ;  /* 0x00000000000402ca */ /* 0x000fe200000e0000 */
[----:B------:R-:W-:Y:S01]  /*5240*/  VIADD R0, R12, 0x90 ;  /* 0x000000900c007836 */ /* 0x000fe20000000000 */
[----:B------:R-:W-:Y:S02]  /*5250*/  @P0 LOP3.LUT R8, R9, 0xffff, RZ, 0xc0, !PT ;  /* 0x0000ffff09080812 */ /* 0x000fe400078ec0ff */
[----:B------:R-:W-:Y:S02]  /*5260*/  @P0 R2UR UR6, R6 ;  /* 0x00000000060602ca */ /* 0x000fe400000e0000 */
[----:B------:R-:W-:Y:S02]  /*5270*/  PRMT R0, RZ, 0x654, R0 ;  /* 0x00000654ff007816 */ /* 0x000fe40000000000 */
[----:B------:R-:W-:Y:S02]  /*5280*/  @P0 R2UR UR5, R8 ;  /* 0x00000000080502ca */ /* 0x000fe400000e0000 */
[----:B------:R1:W-:Y:S03]  /*5290*/  SYNCS.ARRIVE.TRANS64.RED.A1T0 RZ, [R0+URZ], RZ ;  /* 0x000000ff00ff79a7 */ /* 0x0003e600081004ff */
[----:B------:R-:W-:Y:S04]  /*52a0*/  @UP1 UMOV UR29, UR4 ;  /* 0x00000004001d1c82 */ /* 0x000fe80008000000 */
[----:B------:R-:W-:Y:S04]  /*52b0*/  @UP1 UMOV UR14, UR6 ;  /* 0x00000006000e1c82 */ /* 0x000fe80008000000 */
[----:B------:R-:W-:Y:S01]  /*52c0*/  @UP1 UMOV UR13, UR5 ;  /* 0x00000005000d1c82 */ /* 0x000fe20008000000 */
[----:B------:R-:W-:Y:S05]  /*52d0*/  BRA.U !UP0, `(.L_x_90) ;  /* 0x0000000108a47547 */ /* 0x000fea000b800000 */
[----:B------:R-:W-:Y:S02]  /*52e0*/  UIMAD.WIDE.U32 UR16, UR13, UR51, URZ ;  /* 0x000000330d1072a5 */ /* 0x000fe4000f8e00ff */
[----:B------:R-:W-:Y:S02]  /*52f0*/  UIMAD.WIDE.U32 UR18, UR14, UR48, URZ ;  /* 0x000000300e1272a5 */ /* 0x000fe4000f8e00ff */
[----:B------:R-:W-:Y:S02]  /*5300*/  USEL UR4, UR30, UR38, !UP5 ;  /* 0x000000261e047287 */ /* 0x000fe4000e800000 */
[----:B------:R-:W-:Y:S02]  /*5310*/  USEL UR7, UR31, UR45, !UP6 ;  /* 0x0000002d1f077287 */ /* 0x000fe4000f000000 */
[----:B--2---:R-:W-:Y:S02]  /*5320*/  UIMAD.WIDE.U32 UR8, UR4, UR22, URZ ;  /* 0x00000016040872a5 */ /* 0x004fe4000f8e00ff */
[----:B------:R-:W-:Y:S01]  /*5330*/  UIMAD.WIDE.U32 UR10, UR7, UR22, URZ ;  /* 0x00000016070a72a5 */ /* 0x000fe2000f8e00ff */
[----:B------:R-:W-:Y:S02]  /*5340*/  UMOV UR5, UR17 ;  /* 0x0000001100057c82 */ /* 0x000fe40008000000 */
[----:B------:R-:W-:Y:S03]  /*5350*/  USHF.R.U32.HI UR6, URZ, UR47, UR5 ;  /* 0x0000002fff067299 */ /* 0x000fe60008011605 */
[----:B------:R-:W-:Y:S01]  /*5360*/  UMOV UR5, UR19 ;  /* 0x0000001300057c82 */ /* 0x000fe20008000000 */
[----:B------:R-:W-:Y:S02]  /*5370*/  USEL UR6, UR13, UR6, !UP5 ;  /* 0x000000060d067287 */ /* 0x000fe4000e800000 */
[----:B------:R-:W-:Y:S03]  /*5380*/  USHF.R.U32.HI UR12, URZ, UR49, UR5 ;  /* 0x00000031ff0c7299 */ /* 0x000fe60008011605 */
[----:B------:R-:W-:Y:S02]  /*5390*/  UMOV UR5, UR9 ;  /* 0x0000000900057c82 */ /* 0x000fe40008000000 */
[----:B------:R-:W-:Y:S03]  /*53a0*/  @UP4 USHF.R.U32.HI UR4, URZ, UR23, UR5 ;  /* 0x00000017ff044299 */ /* 0x000fe60008011605 */
[----:B------:R-:W-:Y:S01]  /*53b0*/  UMOV UR5, UR11 ;  /* 0x0000000b00057c82 */ /* 0x000fe20008000000 */
[----:B------:R-:W-:Y:S02]  /*53c0*/  UIMAD UR4, UR39, UR4, URZ ;  /* 0x00000004270472a4 */ /* 0x000fe4000f8e02ff */
[----:B------:R-:W-:Y:S02]  /*53d0*/  @UP4 USHF.R.U32.HI UR7, URZ, UR23, UR5 ;  /* 0x00000017ff074299 */ /* 0x000fe40008011605 */
[----:B------:R-:W-:Y:S02]  /*53e0*/  UIMAD.WIDE.U32 UR10, UR6, UR22, URZ ;  /* 0x00000016060a72a5 */ /* 0x000fe4000f8e00ff */
[----:B------:R-:W-:Y:S02]  /*53f0*/  USEL UR5, UR14, UR12, !UP6 ;  /* 0x0000000c0e057287 */ /* 0x000fe4000f000000 */
[----:B------:R-:W-:Y:S02]  /*5400*/  UIMAD UR8, UR39, UR7, URZ ;  /* 0x00000007270872a4 */ /* 0x000fe4000f8e02ff */
[----:B------:R-:W-:Y:S03]  /*5410*/  UISETP.GE.AND UP0, UPT, UR6, UR4, UPT ;  /* 0x000000040600728c */ /* 0x000fe6000bf06270 */
[----:B------:R-:W-:Y:S01]  /*5420*/  UMOV UR4, UR11 ;  /* 0x0000000b00047c82 */ /* 0x000fe20008000000 */
[----:B------:R-:W-:Y:S02]  /*5430*/  UISETP.GE.OR UP0, UPT, UR5, UR8, UP0 ;  /* 0x000000080500728c */ /* 0x000fe40008706670 */
[----:B------:R-:W-:Y:S02]  /*5440*/  USHF.R.U32.HI UR4, URZ, UR23, UR4 ;  /* 0x00000017ff047299 */ /* 0x000fe40008011604 */
[----:B------:R-:W-:Y:S02]  /*5450*/  UIMAD.WIDE.U32 UR8, UR5, UR22, URZ ;  /* 0x00000016050872a5 */ /* 0x000fe4000f8e00ff */
[----:B------:R-:W-:Y:S04]  /*5460*/  USEL UR10, UR6, UR4, !UP4 ;  /* 0x00000004060a7287 */ /* 0x000fe8000e000000 */
[----:B------:R-:W-:Y:S01]  /*5470*/  UIADD3 UR11, UPT, UPT, -UR10, URZ, URZ ;  /* 0x000000ff0a0b7290 */ /* 0x000fe2000fffe1ff */
[----:B------:R-:W-:Y:S02]  /*5480*/  @!UP0 UMOV UR4, UR9 ;  /* 0x0000000900048c82 */ /* 0x000fe40008000000 */
[----:B------:R-:W-:Y:S02]  /*5490*/  @!UP0 USHF.R.U32.HI UR4, URZ, UR23, UR4 ;  /* 0x00000017ff048299 */ /* 0x000fe40008011604 */
[----:B------:R-:W-:Y:S02]  /*54a0*/  UIMAD UR8, UR39, UR11, UR6 ;  /* 0x0000000b270872a4 */ /* 0x000fe4000f8e0206 */
[----:B------:R-:W-:Y:S04]  /*54b0*/  @!UP0 USEL UR4, UR5, UR4, !UP4 ;  /* 0x0000000405048287 */ /* 0x000fe8000e000000 */
[----:B------:R-:W-:Y:S02]  /*54c0*/  @!UP0 UIMAD UR7, UR7, UR8, UR4 ;  /* 0x00000008070782a4 */ /* 0x000fe4000f8e0204 */
[----:B------:R-:W-:Y:S02]  /*54d0*/  @!UP0 UIADD3 UR9, UPT, UPT, UR10, -UR4, URZ ;  /* 0x800000040a098290 */ /* 0x000fe4000fffe0ff */
[----:B------:R-:W-:Y:S02]  /*54e0*/  UIADD3 UR8, UPT, UPT, -UR6, URZ, URZ ;  /* 0x000000ff06087290 */ /* 0x000fe4000fffe1ff */
[----:B------:R-:W-:Y:S02]  /*54f0*/  UIADD3 UR4, UPT, UPT, -UR5, URZ, URZ ;  /* 0x000000ff05047290 */ /* 0x000fe4000fffe1ff */
[----:B------:R-:W-:Y:S03]  /*5500*/  @!UP0 UIMAD UR6, UR9, UR39, UR5 ;  /* 0x00000027090682a4 */ /* 0x000fe6000f8e0205 */
[----:B------:R-:W-:Y:S01]  /*5510*/  @!UP0 UMOV UR5, UR7 ;  /* 0x0000000700058c82 */ /* 0x000fe20008000000 */
[----:B------:R-:W-:Y:S02]  /*5520*/  UIMAD UR7, UR15, UR4, UR14 ;  /* 0x000000040f0772a4 */ /* 0x000fe4000f8e020e */
[----:B------:R-:W-:Y:S02]  /*5530*/  UIMAD UR4, UR50, UR8, UR13 ;  /* 0x00000008320472a4 */ /* 0x000fe4000f8e020d */
[----:B------:R-:W-:Y:S02]  /*5540*/  UIMAD UR14, UR5, UR15, UR7 ;  /* 0x0000000f050e72a4 */ /* 0x000fe4000f8e0207 */
[----:B------:R-:W-:Y:S11]  /*5550*/  UIMAD UR13, UR6, UR50, UR4 ;  /* 0x00000032060d72a4 */ /* 0x000ff6000f8e0204 */
[----:B------:R-:W-:Y:S01]  /*5560*/  @!UPT UIADD3 URZ, UPT, UPT, URZ, URZ, URZ ;  /* 0x000000fffffff290 */ /* 0x000fe2000fffe0ff */
.L_x_90:
[----:B------:R-:W3:Y:S01]  /*5570*/  @!UP3 LDCU.128 UR8, c[0x0][0xb10] ;  /* 0x00016200ff08b7ac */ /* 0x000ee20008000c00 */
[C---:B------:R-:W-:Y:S02]  /*5580*/  ISETP.NE.U32.AND P1, PT, R4.reuse, RZ, PT ;  /* 0x000000ff0400720c */ /* 0x040fe40003f25070 */
[----:B------:R-:W-:Y:S02]  /*5590*/  ISETP.NE.U32.AND P0, PT, R4, RZ, PT ;  /* 0x000000ff0400720c */ /* 0x000fe40003f05070 */
[C---:B------:R-:W-:Y:S02]  /*55a0*/  ISETP.NE.AND.EX P1, PT, R5.reuse, RZ, PT, P1 ;  /* 0x000000ff0500720c */ /* 0x040fe40003f25310 */
[----:B------:R-:W-:Y:S01]  /*55b0*/  ISETP.NE.AND.EX P0, PT, R5, RZ, PT, P0 ;  /* 0x000000ff0500720c */ /* 0x000fe20003f05300 */
[----:B------:R-:W4:Y:S01]  /*55c0*/  @!UP3 LDCU UR5, c[0x0][0xb0c] ;  /* 0x00016180ff05b7ac */ /* 0x000f220008000800 */
[----:B------:R-:W-:Y:S01]  /*55d0*/  SHF.L.U32 R9, R15, 0x1f, RZ ;  /* 0x0000001f0f097819 */ /* 0x000fe200000006ff */
[----:B------:R-:W-:Y:S02]  /*55e0*/  USHF.L.U32 UR42, UR20, 0x7, URZ ;  /* 0x00000007142a7899 */ /* 0x000fe400080006ff */
[----:B------:R-:W-:Y:S02]  /*55f0*/  USHF.L.U32 UR43, UR24, 0x6, URZ ;  /* 0x00000006182b7899 */ /* 0x000fe400080006ff */
[----:B---3--:R-:W-:Y:S07]  /*5600*/  UIMAD.WIDE.U32 UR6, UR14, UR8, URZ ;  /* 0x000000080e0672a5 */ /* 0x008fee000f8e00ff */
[----:B------:R-:W-:Y:S01]  /*5610*/  @!UP3 UMOV UR4, UR7 ;  /* 0x000000070004bc82 */ /* 0x000fe20008000000 */
[----:B----4-:R-:W-:Y:S02]  /*5620*/  @!UP3 UISETP.NE.AND UP0, UPT, UR5, 0x1, UPT ;  /* 0x000000010500b88c */ /* 0x010fe4000bf05270 */
[----:B------:R-:W-:Y:S02]  /*5630*/  @!UP3 USHF.R.U32.HI UR4, URZ, UR9, UR4 ;  /* 0x00000009ff04b299 */ /* 0x000fe40008011604 */
[----:B------:R-:W-:Y:S02]  /*5640*/  UIMAD.WIDE.U32 UR6, UR13, UR11, URZ ;  /* 0x0000000b0d0672a5 */ /* 0x000fe4000f8e00ff */
[----:B------:R-:W-:Y:S02]  /*5650*/  @!UP3 USEL UR8, UR14, UR4, !UP0 ;  /* 0x000000040e08b287 */ /* 0x000fe4000c000000 */
[----:B------:R-:W-:Y:S03]  /*5660*/  @!UP3 UISETP.NE.AND UP0, UPT, UR10, 0x1, UPT ;  /* 0x000000010a00b88c */ /* 0x000fe6000bf05270 */
[----:B------:R-:W-:Y:S02]  /*5670*/  @!UP3 UMOV UR6, UR7 ;  /* 0x000000070006bc82 */ /* 0x000fe40008000000 */
[----:B------:R-:W3:Y:S02]  /*5680*/  @!UP3 LDCU UR4, c[0x0][0xb20] ;  /* 0x00016400ff04b7ac */ /* 0x000ee40008000800 */
[----:B---3--:R-:W-:Y:S04]  /*5690*/  @!UP3 USHF.R.U32.HI UR6, URZ, UR4, UR6 ;  /* 0x00000004ff06b299 */ /* 0x008fe80008011606 */
[----:B------:R-:W-:Y:S04]  /*56a0*/  @!UP3 USEL UR6, UR13, UR6, !UP0 ;  /* 0x000000060d06b287 */ /* 0x000fe8000c000000 */
[----:B------:R-:W-:Y:S02]  /*56b0*/  @!UP3 UIADD3 UR4, UPT, UPT, -UR8, UR6, URZ ;  /* 0x000000060804b290 */ /* 0x000fe4000fffe1ff */
[----:B------:R-:W-:Y:S02]  /*56c0*/  @!UP3 UIADD3 UR6, UPT, UPT, UR8, -UR6, URZ ;  /* 0x800000060806b290 */ /* 0x000fe4000fffe0ff */
[----:B------:R-:W-:Y:S02]  /*56d0*/  @!UP3 UIMAD UR14, UR4, UR5, UR14 ;  /* 0x00000005040eb2a4 */ /* 0x000fe4000f8e020e */
[----:B------:R-:W-:Y:S01]  /*56e0*/  @!UP3 UIMAD UR13, UR6, UR10, UR13 ;  /* 0x0000000a060db2a4 */ /* 0x000fe2000f8e020d */
[----:B------:R-:W-:Y:S11]  /*56f0*/  BRA.U UP2, `(.L_x_91) ;  /* 0x0000000102107547 */ /* 0x000ff6000b800000 */
[----:B------:R-:W-:Y:S04]  /*5700*/  MOV R6, UR46 ;  /* 0x0000002e00067c02 */ /* 0x000fe80008000f00 */
[----:B------:R-:W-:Y:S04]  /*5710*/  SHF.L.U32 R6, R6, 0x1f, RZ ;  /* 0x0000001f06067819 */ /* 0x000fe800000006ff */
[----:B------:R-:W3:Y:S02]  /*5720*/  SYNCS.PHASECHK.TRANS64.TRYWAIT P2, [UR21+0x78], R6 ;  /* 0x00007806ff0075a7 */ /* 0x000ee40008041115 */
[----:B---3--:R-:W-:Y:S05]  /*5730*/  @!P2 BRA `(.L_x_92) ;  /* 0x00000044000ca947 */ /* 0x008fea0003800000 */
.L_x_91:
[----:B------:R-:W-:Y:S05]  /*5740*/  @!P1 BRA `(.L_x_93) ;  /* 0x0000000000309947 */ /* 0x000fea0003800000 */
[----:B------:R-:W-:Y:S01]  /*5750*/  ISETP.NE.U32.AND P1, PT, R2, RZ, PT ;  /* 0x000000ff0200720c */ /* 0x000fe20003f25070 */
[----:B------:R-:W3:Y:S01]  /*5760*/  LDCU.64 UR4, c[0x0][0x358] ;  /* 0x00006b00ff0477ac */ /* 0x000ee20008000a00 */
[----:B------:R-:W-:Y:S02]  /*5770*/  IMAD.MOV.U32 R26, RZ, RZ, 0x1 ;  /* 0x00000001ff1a7424 */ /* 0x000fe400078e00ff */
[----:B------:R-:W-:Y:S11]  /*5780*/  ISETP.NE.AND.EX P1, PT, R3, RZ, PT, P1 ;  /* 0x000000ff0300720c */ /* 0x000ff60003f25310 */
[----:B------:R-:W-:Y:S02]  /*5790*/  @!UPT UIADD3 URZ, UPT, UPT, URZ, URZ, URZ ;  /* 0x000000fffffff290 */ /* 0x000fe4000fffe0ff */
[----:B------:R-:W4:Y:S01]  /*57a0*/  @P1 LDC.64 R10, c[0x0][0x888] ;  /* 0x00022200ff0a1b82 */ /* 0x000f220000000a00 */
[----:B-1----:R-:W-:Y:S04]  /*57b0*/  @P1 IMAD R0, R4, UR60, RZ ;  /* 0x0000003c04001c24 */ /* 0x002fe8000f8e02ff */
[----:B----4-:R-:W-:Y:S04]  /*57c0*/  @P1 IMAD.WIDE R10, R0, 0x4, R10 ;  /* 0x00000004000a1825 */ /* 0x010fe800078e020a */
[----:B------:R-:W-:Y:S01]  /*57d0*/  HFMA2 R0, -RZ, RZ, 0, 5.9604644775390625e-08 ;  /* 0x00000001ff007431 */ /* 0x000fe200000001ff */
[----:B---3-5:R3:W5:Y:S04]  /*57e0*/  @P1 LDG.E R27, desc[UR4][R10.64] ;  /* 0x000000040a1b1981 */ /* 0x028768000c1e1900 */
[----:B------:R-:W-:Y:S01]  /*57f0*/  @!P1 PRMT R26, R0, 0x7610, R26 ;  /* 0x00007610001a9816 */ /* 0x000fe2000000001a */
[----:B---3--:R-:W4:Y:S06]  /*5800*/  @!P1 LDC R27, c[0x0][0x880] ;  /* 0x00022000ff1b9b82 */ /* 0x008f2c0000000800 */
.L_x_93:
[----:B----45:R-:W-:Y:S01]  /*5810*/  @!P0 FSETP.EQ.AND P1, PT, R27, RZ, PT ;  /* 0x000000ff1b00820b */ /* 0x030fe20003f22000 */
[----:B------:R-:W-:Y:S01]  /*5820*/  @!UPT UIADD3 URZ, UPT, UPT, URZ, URZ, URZ ;  /* 0x000000fffffff290 */ /* 0x000fe2000fffe0ff */
[----:B------:R-:W-:Y:S11]  /*5830*/  @!P0 BRA `(.L_x_94) ;  /* 0x0000000000188947 */ /* 0x000ff60003800000 */
[----:B------:R-:W-:Y:S02]  /*5840*/  LOP3.LUT P0, RZ, R26, 0xff, RZ, 0xc0, !PT ;  /* 0x000000ff1aff7812 */ /* 0x000fe4000780c0ff */
[----:B------:R-:W-:Y:S04]  /*5850*/  ISETP.NE.U32.AND P1, PT, R2, RZ, PT ;  /* 0x000000ff0200720c */ /* 0x000fe80003f25070 */
[----:B------:R-:W-:Y:S04]  /*5860*/  ISETP.NE.AND.EX P1, PT, R3, RZ, PT, P1 ;  /* 0x000000ff0300720c */ /* 0x000fe80003f25310 */
[----:B------:R-:W-:Y:S03]  /*5870*/  PLOP3.LUT P1, PT, P1, PT, PT, 0x8, 0x80 ;  /* 0x000000000080781c */ /* 0x000fe60000f2e170 */
[----:B------:R-:W-:Y:S11]  /*5880*/  @P0 FSETP.EQ.AND P1, PT, R27, RZ, PT ;  /* 0x000000ff1b00020b */ /* 0x000ff60003f22000 */
[----:B------:R-:W-:Y:S02]  /*5890*/  @!UPT UIADD3 URZ, UPT, UPT, URZ, URZ, URZ ;  /* 0x000000fffffff290 */ /* 0x000fe4000fffe0ff */
.L_x_94:
[----:B------:R-:W3:Y:S01]  /*58a0*/  SYNCS.PHASECHK.TRANS64.TRYWAIT P2, [UR21+0x50], R9 ;  /* 0x00005009ff0075a7 */ /* 0x000ee20008041115 */
[----:B------:R-:W-:Y:S04]  /*58b0*/  ELECT P0, URZ, PT ;  /* 0x0000000000ff782f */ /* 0x000fe80003800000 */
[----:B------:R-:W-:Y:S11]  /*58c0*/  PLOP3.LUT P1, PT, P1, P0, PT, 0xf2, 0x2f ;  /* 0x00000000002f781c */ /* 0x000ff60000f21e72 */
[----:B------:R-:W-:Y:S02]  /*58d0*/  @!UPT UIADD3 URZ, UPT, UPT, URZ, URZ, URZ ;  /* 0x000000fffffff290 */ /* 0x000fe4000fffe0ff */
[----:B------:R-:W-:Y:S05]  /*58e0*/  @!P1 IADD3 R8, P0, PT, R16, 0x580, RZ ;  /* 0x0000058010089810 */ /* 0x000fea0007f1e0ff */
[----:B-1----:R-:W-:Y:S01]  /*58f0*/  @!P1 IMAD.X R6, RZ, RZ, R17, P0 ;  /* 0x000000ffff069224 */ /* 0x002fe200000e0611 */
[----:B---3--:R-:W-:Y:S07]  /*5900*/  @!P2 BRA `(.L_x_95) ;  /* 0x0000004000b0a947 */ /* 0x008fee0003800000 */
.L_x_183:
[----:B------:R-:W-:Y:S01]  /*5910*/  @!P1 R2UR UR5, R8 ;  /* 0x00000000080592ca */ /* 0x000fe200000e0000 */
[----:B------:R-:W-:Y:S01]  /*5920*/  VOTEU.ALL UP0, P1 ;  /* 0x0000000000ff7886 */ /* 0x000fe20000800000 */
[----:B------:R-:W-:Y:S01]  /*5930*/  @!P1 R2UR UR4, R6 ;  /* 0x00000000060492ca */ /* 0x000fe200000e0000 */
[----:B------:R-:W-:Y:S01]  /*5940*/  UMOV UR16, 0x0 ;  /* 0x0000000000107882 */ /* 0x000fe20000000000 */
[----:B------:R-:W-:Y:S01]  /*5950*/  UMOV UR17, 0x10000000 ;  /* 0x1000000000117882 */ /* 0x000fe20000000000 */
[----:B------:R-:W-:Y:S01]  /*5960*/  UMOV UR44, UR60 ;  /* 0x0000003c002c7c82 */ /* 0x000fe20008000000 */
[----:B------:R-:W-:Y:S01]  /*5970*/  @!UP0 UIADD3 UR40, UPT, UPT, UR21, 0x200, URZ ;  /* 0x0000020015288890 */ /* 0x000fe2000fffe0ff */
[----:B-1----:R-:W-:Y:S01]  /*5980*/  @!P1 IMAD.MOV.U32 R0, RZ, RZ, 0x2000 ;  /* 0x00002000ff009424 */ /* 0x002fe200078e00ff */
[----:B------:R-:W-:Y:S01]  /*5990*/  @!UP0 UIADD3 UR10, UPT, UPT, UR42, 0x40, URZ ;  /* 0x000000402a0a8890 */ /* 0x000fe2000fffe0ff */
[----:B------:R-:W-:Y:S01]  /*59a0*/  @!P1 IADD3 R8, P0, PT, R16, 0x580, RZ ;  /* 0x0000058010089810 */ /* 0x000fe20007f1e0ff */
[----:B------:R-:W-:Y:S01]  /*59b0*/  @!UP0 UIADD3 UR8, UPT, UPT, UR21, 0x1200, URZ ;  /* 0x0000120015088890 */ /* 0x000fe2000fffe0ff */
[----:B------:R-:W-:Y:S02]  /*59c0*/  VOTEU.ALL UP0, P1 ;  /* 0x0000000000ff7886 */ /* 0x000fe40000800000 */
[----:B------:R-:W-:Y:S01]  /*59d0*/  IMAD.U32 R10, RZ, RZ, UR5 ;  /* 0x00000005ff0a7e24 */ /* 0x000fe2000f8e00ff */
[----:B------:R-:W-:Y:S01]  /*59e0*/  UMOV UR9, UR41 ;  /* 0x0000002900097c82 */ /* 0x000fe20008000000 */
[----:B------:R-:W-:Y:S01]  /*59f0*/  IMAD.U32 R11, RZ, RZ, UR4 ;  /* 0x00000004ff0b7e24 */ /* 0x000fe2000f8e00ff */
[----:B------:R-:W-:Y:S01]  /*5a00*/  UMOV UR11, UR43 ;  /* 0x0000002b000b7c82 */ /* 0x000fe20008000000 */
[----:B------:R-:W-:Y:S01]  /*5a10*/  UMOV UR12, UR60 ;  /* 0x0000003c000c7c82 */ /* 0x000fe20008000000 */
[----:B------:R-:W-:Y:S01]  /*5a20*/  @!P1 R2UR UR4, R10 ;  /* 0x000000000a0492ca */ /* 0x000fe200000e0000 */
[----:B------:R-:W-:Y:S01]  /*5a30*/  UPRMT UR6, UR61, 0x654, UR41 ;  /* 0x000006543d067896 */ /* 0x000fe20008000029 */
[----:B------:R-:W-:Y:S01]  /*5a40*/  @!P1 R2UR UR5, R11 ;  /* 0x000000000b0592ca */ /* 0x000fe200000e0000 */
[----:B------:R-:W-:Y:S11]  /*5a50*/  @!P1 IMAD.X R6, RZ, RZ, R17, P0 ;  /* 0x000000ffff069224 */ /* 0x000ff600000e0611 */
[----:B------:R-:W-:Y:S01]  /*5a60*/  @!UPT UIADD3 URZ, UPT, UPT, URZ, URZ, URZ ;  /* 0x000000fffffff290 */ /* 0x000fe2000fffe0ff */
[----:B------:R1:W-:Y:S01]  /*5a70*/  @!UP0 UTMALDG.3D [UR40], [UR4], desc[UR16] ;  /* 0x00001028040085b4 */ /* 0x0003e20008011000 */
[----:B------:R-:W-:Y:S05]  /*5a80*/  VOTEU.ALL UP0, P1 ;  /* 0x0000000000ff7886 */ /* 0x000fea0000800000 */
[----:B------:R1:W-:Y:S01]  /*5a90*/  @!UP0 UTMALDG.3D [UR8], [UR4], desc[UR16] ;  /* 0x00001008040085b4 */ /* 0x0003e20008011000 */
[----:B------:R1:W-:Y:S01]  /*5aa0*/  @!P1 SYNCS.ARRIVE.TRANS64.RED.A0TR RZ, [UR21+0x30], R0 ;  /* 0x00003000ffff99a7 */ /* 0x0003e20008300415 */
[----:B------:R-:W-:Y:S01]  /*5ab0*/  SYNCS.ARRIVE.TRANS64.RED.A1T0 RZ, [UR6], RZ ;  /* 0x000000ffffff79a7 */ /* 0x000fe20008100406 */
[----:B------:R-:W3:Y:S02]  /*5ac0*/  SYNCS.PHASECHK.TRANS64.TRYWAIT P2, [UR21+0x58], R9 ;  /* 0x00005809ff0075a7 */ /* 0x000ee40008041115 */
[----:B-1-3--:R-:W-:Y:S05]  /*5ad0*/  @!P2 BRA `(.L_x_96) ;  /* 0x000000400054a947 */ /* 0x00afea0003800000 */
.L_x_185:
        /* <DEDUP_REMOVED lines=10> */
[----:B------:R-:W-:Y:S02]  /*5b80*/  @!UP0 UIADD3 UR10, UPT, UPT, UR42, 0x50, URZ ;  /* 0x000000502a0a8890 */ /* 0x000fe4000fffe0ff */
[----:B------:R-:W-:Y:S01]  /*5b90*/  @!UP0 UIADD3 UR8, UPT, UPT, UR21, 0x3200, URZ ;  /* 0x0000320015088890 */ /* 0x000fe2000fffe0ff */
[----:B------:R-:W-:Y:S01]  /*5ba0*/  IMAD.U32 R10, RZ, RZ, UR5 ;  /* 0x00000005ff0a7e24 */ /* 0x000fe2000f8e00ff */
[----:B------:R-:W-:Y:S01]  /*5bb0*/  VOTEU.ALL UP0, P1 ;  /* 0x0000000000ff7886 */ /* 0x000fe20000800000 */
[----:B------:R-:W-:Y:S01]  /*5bc0*/  IMAD.U32 R11, RZ, RZ, UR4 ;  /* 0x00000004ff0b7e24 */ /* 0x000fe2000f8e00ff */
[----:B------:R-:W-:Y:S01]  /*5bd0*/  UMOV UR36, UR60 ;  /* 0x0000003c00247c82 */ /* 0x000fe20008000000 */
[----:B------:R-:W-:Y:S01]  /*5be0*/  UMOV UR9, UR33 ;  /* 0x0000002100097c82 */ /* 0x000fe20008000000 */
[----:B------:R-:W-:Y:S01]  /*5bf0*/  @!P1 R2UR UR4, R10 ;  /* 0x000000000a0492ca */ /* 0x000fe200000e0000 */
[----:B------:R-:W-:Y:S01]  /*5c00*/  UMOV UR11, UR43 ;  /* 0x0000002b000b7c82 */ /* 0x000fe20008000000 */
[----:B------:R-:W-:Y:S01]  /*5c10*/  @!P1 R2UR UR5, R11 ;  /* 0x000000000b0592ca */ /* 0x000fe200000e0000 */
[----:B------:R-:W-:Y:S01]  /*5c20*/  UMOV UR12, UR60 ;  /* 0x0000003c000c7c82 */ /* 0x000fe20008000000 */
[----:B------:R-:W-:Y:S01]  /*5c30*/  UPRMT UR6, UR61, 0x654, UR33 ;  /* 0x000006543d067896 */ /* 0x000fe20008000021 */
[----:B------:R-:W-:Y:S10]  /*5c40*/  @!P1 IMAD.X R6, RZ, RZ, R17, P0 ;  /* 0x000000ffff069224 */ /* 0x000ff400000e0611 */
[----:B------:R1:W-:Y:S01]  /*5c50*/  @!UP0 UTMALDG.3D [UR32], [UR4], desc[UR16] ;  /* 0x00001020040085b4 */ /* 0x0003e20008011000 */
[----:B------:R-:W-:Y:S05]  /*5c60*/  VOTEU.ALL UP0, P1 ;  /* 0x0000000000ff7886 */ /* 0x000fea0000800000 */
[----:B------:R1:W-:Y:S01]  /*5c70*/  @!UP0 UTMALDG.3D [UR8], [UR4], desc[UR16] ;  /* 0x00001008040085b4 */ /* 0x0003e20008011000 */
[----:B------:R1:W-:Y:S01]  /*5c80*/  @!P1 SYNCS.ARRIVE.TRANS64.RED.A0TR RZ, [UR21+0x38], R0 ;  /* 0x00003800ffff99a7 */ /* 0x0003e20008300415 */
[----:B------:R-:W-:Y:S01]  /*5c90*/  SYNCS.ARRIVE.TRANS64.RED.A1T0 RZ, [UR6], RZ ;  /* 0x000000ffffff79a7 */ /* 0x000fe20008100406 */
[----:B------:R-:W3:Y:S02]  /*5ca0*/  SYNCS.PHASECHK.TRANS64.TRYWAIT P2, [UR21+0x60], R9 ;  /* 0x00006009ff0075a7 */ /* 0x000ee40008041115 */
[----:B-1-3--:R-:W-:Y:S05]  /*5cb0*/  @!P2 BRA `(.L_x_97) ;  /* 0x0000003c00f4a947 */ /* 0x00afea0003800000 */
.L_x_187:
        /* <DEDUP_REMOVED lines=9> */
[----:B------:R-:W-:Y:S01]  /*5d50*/  VIADD R14, R14, 0x1 ;  /* 0x000000010e0e7836 */ /* 0x000fe20000000000 */
        /* <DEDUP_REMOVED lines=11> */
[----:B------:R-:W-:Y:S11]  /*5e10*/  UPRMT UR6, UR61, 0x654, UR25 ;  /* 0x000006543d067896 */ /* 0x000ff60008000019 */
[----:B------:R1:W-:Y:S01]  /*5e20*/  @!UP0 UTMALDG.3D [UR24], [UR4], desc[UR16] ;  /* 0x00001018040085b4 */ /* 0x0003e20008011000 */
[----:B------:R-:W-:Y:S05]  /*5e30*/  VOTEU.ALL UP0, P1 ;  /* 0x0000000000ff7886 */ /* 0x000fea0000800000 */
[----:B------:R1:W-:Y:S01]  /*5e40*/  @!UP0 UTMALDG.3D [UR8], [UR4], desc[UR16] ;  /* 0x00001008040085b4 */ /* 0x0003e20008011000 */
[----:B------:R1:W-:Y:S01]  /*5e50*/  @!P1 SYNCS.ARRIVE.TRANS64.RED.A0TR RZ, [UR21+0x40], R0 ;  /* 0x00004000ffff99a7 */ /* 0x0003e20008300415 */
[----:B------:R-:W-:Y:S01]  /*5e60*/  SYNCS.ARRIVE.TRANS64.RED.A1T0 RZ, [UR6], RZ ;  /* 0x000000ffffff79a7 */ /* 0x000fe20008100406 */
[----:B------:R-:W3:Y:S02]  /*5e70*/  SYNCS.PHASECHK.TRANS64.TRYWAIT P0, [UR21+0x68], R9 ;  /* 0x00006809ff0075a7 */ /* 0x000ee40008001115 */
[----:B-1-3--:R-:W-:Y:S05]  /*5e80*/  @!P0 BRA `(.L_x_98) ;  /* 0x0000003c00988947 */ /* 0x00afea0003800000 */
.L_x_189:
[----:B------:R-:W-:Y:S01]  /*5e90*/  UPLOP3.LUT UP2, UPT, UPT, UPT, UPT, 0x80, 0x8 ;  /* 0x000000000008789c */ /* 0x000fe20003f4f070 */
[----:B------:R-:W-:Y:S01]  /*5ea0*/  @!P1 IADD3 R6, P0, PT, R16, 0x580, RZ ;  /* 0x0000058010069810 */ /* 0x000fe20007f1e0ff */
[----:B------:R-:W-:Y:S01]  /*5eb0*/  UMOV UR6, 0x0 ;  /* 0x0000000000067882 */ /* 0x000fe20000000000 */
[----:B------:R-:W-:Y:S01]  /*5ec0*/  UMOV UR7, 0x10000000 ;  /* 0x1000000000077882 */ /* 0x000fe20000000000 */
[----:B------:R-:W-:Y:S01]  /*5ed0*/  VOTEU.ALL UP0, P1 ;  /* 0x0000000000ff7886 */ /* 0x000fe20000800000 */
[----:B------:R-:W-:Y:S01]  /*5ee0*/  @!P1 R2UR UR5, R6 ;  /* 0x00000000060592ca */ /* 0x000fe200000e0000 */
[----:B-1----:R-:W-:Y:S01]  /*5ef0*/  @!P1 IMAD.X R0, RZ, RZ, R17, P0 ;  /* 0x000000ffff009224 */ /* 0x002fe200000e0611 */
[----:B------:R-:W-:Y:S01]  /*5f00*/  UMOV UR19, UR43 ;  /* 0x0000002b00137c82 */ /* 0x000fe20008000000 */
[----:B------:R-:W-:Y:S01]  /*5f10*/  UMOV UR20, UR60 ;  /* 0x0000003c00147c82 */ /* 0x000fe20008000000 */
[----:B------:R-:W-:Y:S01]  /*5f20*/  @!UP0 UIADD3 UR18, UPT, UPT, UR42, 0x30, URZ ;  /* 0x000000302a128890 */ /* 0x000fe2000fffe0ff */
[----:B------:R-:W-:Y:S01]  /*5f30*/  R2UR UR26, R57 ;  /* 0x00000000391a72ca */ /* 0x000fe200000e0000 */
[----:B------:R-:W-:Y:S01]  /*5f40*/  @!UP0 UIADD3 UR16, UPT, UPT, UR21, 0x6200, URZ ;  /* 0x0000620015108890 */ /* 0x000fe2000fffe0ff */
[----:B------:R-:W-:Y:S01]  /*5f50*/  @!P1 R2UR UR4, R0 ;  /* 0x00000000000492ca */ /* 0x000fe200000e0000 */
[----:B------:R-:W-:Y:S01]  /*5f60*/  @!UP0 UIADD3 UR17, UPT, UPT, UR21, 0x48, URZ ;  /* 0x0000004815118890 */ /* 0x000fe2000fffe0ff */
[----:B------:R-:W-:Y:S01]  /*5f70*/  R2UR UR24, R58 ;  /* 0x000000003a1872ca */ /* 0x000fe200000e0000 */
[----:B------:R-:W-:Y:S01]  /*5f80*/  @!UP0 UIADD3 UR10, UPT, UPT, UR42, 0x70, URZ ;  /* 0x000000702a0a8890 */ /* 0x000fe2000fffe0ff */
[----:B------:R-:W-:Y:S01]  /*5f90*/  ISETP.NE.AND P0, PT, R14, 0x2, PT ;  /* 0x000000020e00780c */ /* 0x000fe20003f05270 */
[----:B------:R-:W-:Y:S01]  /*5fa0*/  @!UP0 UIADD3 UR8, UPT, UPT, UR21, 0x7200, URZ ;  /* 0x0000720015088890 */ /* 0x000fe2000fffe0ff */
[----:B------:R-:W-:Y:S01]  /*5fb0*/  IMAD.U32 R8, RZ, RZ, UR5 ;  /* 0x00000005ff087e24 */ /* 0x000fe2000f8e00ff */
[----:B------:R-:W-:Y:S01]  /*5fc0*/  VOTEU.ALL UP0, P1 ;  /* 0x0000000000ff7886 */ /* 0x000fe20000800000 */
[----:B------:R-:W-:Y:S01]  /*5fd0*/  UMOV UR11, UR43 ;  /* 0x0000002b000b7c82 */ /* 0x000fe20008000000 */
[----:B------:R-:W-:Y:S01]  /*5fe0*/  UMOV UR12, UR60 ;  /* 0x0000003c000c7c82 */ /* 0x000fe20008000000 */
[----:B------:R-:W-:Y:S01]  /*5ff0*/  UMOV UR9, UR17 ;  /* 0x0000001100097c82 */ /* 0x000fe20008000000 */
[----:B------:R-:W-:Y:S01]  /*6000*/  SEL R0, RZ, 0x1, P0 ;  /* 0x00000001ff007807 */ /* 0x000fe20000000000 */
[----:B------:R-:W-:Y:S01]  /*6010*/  UMOV UR60, UR29 ;  /* 0x0000001d003c7c82 */ /* 0x000fe20008000000 */
[----:B------:R-:W-:Y:S01]  /*6020*/  IMAD.U32 R9, RZ, RZ, UR4 ;  /* 0x00000004ff097e24 */ /* 0x000fe2000f8e00ff */
[----:B------:R-:W-:Y:S01]  /*6030*/  @!P1 R2UR UR4, R8 ;  /* 0x00000000080492ca */ /* 0x000fe200000e0000 */
[----:B------:R-:W-:Y:S01]  /*6040*/  UIADD3 UR24, UPT, UPT, UR14, UR24, URZ ;  /* 0x000000180e187290 */ /* 0x000fe2000fffe0ff */
[----:B------:R-:W-:Y:S02]  /*6050*/  LOP3.LUT R13, R13, R0, RZ, 0x3c, !PT ;  /* 0x000000000d0d7212 */ /* 0x000fe400078e3cff */
[----:B------:R-:W-:Y:S02]  /*6060*/  @!P1 R2UR UR5, R9 ;  /* 0x00000000090592ca */ /* 0x000fe400000e0000 */
[----:B------:R-:W-:Y:S02]  /*6070*/  LOP3.LUT R15, R15, 0x1, RZ, 0x3c, !PT ;  /* 0x000000010f0f7812 */ /* 0x000fe400078e3cff */
[----:B------:R-:W-:Y:S09]  /*6080*/  SEL R14, R14, RZ, P0 ;  /* 0x000000ff0e0e7207 */ /* 0x000ff20000000000 */
[----:B------:R1:W-:Y:S01]  /*6090*/  @!UP0 UTMALDG.3D [UR16], [UR4], desc[UR6] ;  /* 0x00000610040085b4 */ /* 0x0003e20008011000 */
[----:B------:R-:W-:Y:S05]  /*60a0*/  VOTEU.ALL UP0, P1 ;  /* 0x0000000000ff7886 */ /* 0x000fea0000800000 */
[----:B------:R3:W-:Y:S01]  /*60b0*/  @!UP0 UTMALDG.3D [UR8], [UR4], desc[UR6] ;  /* 0x00000608040085b4 */ /* 0x0007e20008011000 */
[----:B------:R3:W-:Y:S01]  /*60c0*/  @!P1 SYNCS.ARRIVE.TRANS64.RED.A0TR RZ, [UR21+0x48], R7 ;  /* 0x00004807ffff99a7 */ /* 0x0007e20008300415 */
[----:B------:R-:W-:Y:S01]  /*60d0*/  SYNCS.ARRIVE.TRANS64.RED.A1T0 RZ, [UR37], RZ ;  /* 0x000000ffffff79a7 */ /* 0x000fe20008100425 */
[----:B-1----:R-:W-:Y:S01]  /*60e0*/  UIADD3 UR20, UPT, UPT, UR13, UR26, URZ ;  /* 0x0000001a0d147290 */ /* 0x002fe2000fffe0ff */
[----:B------:R-:W-:Y:S11]  /*60f0*/  BRA.U UP1, `(.L_x_99) ;  /* 0xffffffed01fc7547 */ /* 0x000ff6000b83ffff */
[----:B------:R-:W-:-:S04]  /*6100*/  SHF.L.U32 R2, R15, 0x1f, RZ ;  /* 0x0000001f0f027819 */ /* 0x000fc800000006ff */
[----:B------:R-:W1:Y:S02]  /*6110*/  SYNCS.PHASECHK.TRANS64.TRYWAIT P0, [UR21+0x50], R2 ;  /* 0x00005002ff0075a7 */ /* 0x000e640008001115 */
[----:B-1----:R-:W-:Y:S05]  /*6120*/  @!P0 BRA `(.L_x_100) ;  /* 0x0000003c00088947 */ /* 0x002fea0003800000 */
.L_x_191:
[----:B------:R-:W4:Y:S02]  /*6130*/  SYNCS.PHASECHK.TRANS64.TRYWAIT P0, [UR21+0x58], R2 ;  /* 0x00005802ff0075a7 */ /* 0x000f240008001115 */
[----:B----4-:R-:W-:Y:S05]  /*6140*/  @!P0 BRA `(.L_x_101) ;  /* 0x0000003c00188947 */ /* 0x010fea0003800000 */
.L_x_193:
[----:B------:R-:W4:Y:S02]  /*6150*/  SYNCS.PHASECHK.TRANS64.TRYWAIT P0, [UR21+0x60], R2 ;  /* 0x00006002ff0075a7 */ /* 0x000f240008001115 */
[----:B----4-:R-:W-:Y:S05]  /*6160*/  @!P0 BRA `(.L_x_102) ;  /* 0x0000003c00288947 */ /* 0x010fea0003800000 */
.L_x_195:
[----:B-1----:R-:W-:-:S07]  /*6170*/  MOV R0, UR21 ;  /* 0x0000001500007c02 */ /* 0x002fce0008000f00 */
.L_x_103:
[----:B-1----:R-:W-:-:S04]  /*6180*/  SHF.L.U32 R2, R15, 0x1f, RZ ;  /* 0x0000001f0f027819 */ /* 0x002fc800000006ff */
[----:B------:R1:W4:Y:S03]  /*6190*/  SYNCS.PHASECHK.TRANS64.TRYWAIT P0, [R0+URZ+0x68], R2 ;  /* 0x00006802000075a7 */ /* 0x00032600080011ff */
[----:B----4-:R-:W-:Y:S05]  /*61a0*/  @!P0 NANOSLEEP.SYNCS 0x989680 ;  /* 0x009896800000895d */ /* 0x010fea0003900000 */
[----:B------:R-:W4:Y:S02]  /*61b0*/  @!P0 SYNCS.PHASECHK.TRANS64 P0, [R0+URZ+0x68], R2 ;  /* 0x00006802000085a7 */ /* 0x000f2400080010ff */
[----:B--234-:R-:W-:Y:S05]  /*61c0*/  @P0 EXIT ;  /* 0x000000000000094d */ /* 0x01cfea0003800000 */
[----:B------:R-:W-:Y:S05]  /*61d0*/  BRA `(.L_x_103) ;  /* 0xfffffffc00e87947 */ /* 0x000fea000383ffff */
.L_x_88:
[----:B------:R-:W-:-:S06]  /*61e0*/  UISETP.GE.AND UP0, UPT, UR21, 0x4, UPT ;  /* 0x000000041500788c */ /* 0x000fcc000bf06270 */
[----:B------:R-:W-:-:S13]  /*61f0*/  PLOP3.LUT P0, PT, PT, PT, UP0, 0x80, 0x8 ;  /* 0x000000000008781c */ /* 0x000fda0003f0f008 */
[----:B-1----:R-:W-:Y:S05]  /*6200*/  @!P0 EXIT ;  /* 0x000000000000894d */ /* 0x002fea0003800000 */
[----:B------:R-:W-:Y:S01]  /*6210*/  BAR.SYNC.DEFER_BLOCKING 0x6, 0xa0 ;  /* 0x0182800000007b1d */ /* 0x000fe20000010000 */
[C---:B------:R-:W-:Y:S01]  /*6220*/  IMAD.SHL.U32 R5, R69.reuse, 0x10, RZ ;  /* 0x0000001045057824 */ /* 0x040fe200078e00ff */
[C---:B------:R-:W-:Y:S01]  /*6230*/  SHF.L.U32 R6, R56.reuse, 0x15, RZ ;  /* 0x0000001538067819 */ /* 0x040fe200000006ff */
[----:B------:R-:W-:Y:S01]  /*6240*/  IMAD.SHL.U32 R7, R56, 0x200, RZ ;  /* 0x0000020038077824 */ /* 0x000fe200078e00ff */
[C---:B------:R-:W-:Y:S01]  /*6250*/  LOP3.LUT R70, R69.reuse, 0x60, RZ, 0xc0, !PT ;  /* 0x0000006045467812 */ /* 0x040fe200078ec0ff */
[----:B------:R-:W-:Y:S01]  /*6260*/  IMAD.SHL.U32 R4, R69, 0x2, RZ ;  /* 0x0000000245047824 */ /* 0x000fe200078e00ff */
[----:B------:R-:W-:Y:S02]  /*6270*/  UMOV UR43, 0x400 ;  /* 0x00000400002b7882 */ /* 0x000fe40000000000 */
[----:B------:R-:W1:Y:S01]  /*6280*/  LDC.64 R52, c[0x0][0x888] ;  /* 0x00022200ff347b82 */ /* 0x000e620000000a00 */
[----:B------:R-:W-:Y:S01]  /*6290*/  ULEA UR43, UR61, UR43, 0x18 ;  /* 0x0000002b3d2b7291 */ /* 0x000fe2000f8ec0ff */
[----:B------:R-:W-:Y:S01]  /*62a0*/  LOP3.LUT R68, R5, 0x590, RZ, 0xc0, !PT ;  /* 0x0000059005447812 */ /* 0x000fe200078ec0ff */
[----:B------:R-:W-:Y:S01]  /*62b0*/  IMAD.U32 R23, R69, 0x10000, RZ ;  /* 0x0001000045177824 */ /* 0x000fe200078e00ff */
[----:B------:R-:W-:Y:S01]  /*62c0*/  LOP3.LUT R5, R5, 0x60, RZ, 0xc0, !PT ;  /* 0x0000006005057812 */ /* 0x000fe200078ec0ff */
[----:B------:R-:W-:Y:S01]  /*62d0*/  UIADD3 UR4, UPT, UPT, UR43, 0x200, URZ ;  /* 0x000002002b047890 */ /* 0x000fe2000fffe0ff */
[----:B------:R-:W-:Y:S01]  /*62e0*/  LOP3.LUT R68, R68, 0x200, R7, 0xf8, !PT ;  /* 0x0000020044447812 */ /* 0x000fe200078ef807 */
[----:B------:R-:W-:Y:S01]  /*62f0*/  HFMA2 R22, -RZ, RZ, 0, 0 ;  /* 0x00000000ff167431 */ /* 0x000fe200000001ff */
[----:B------:R-:W2:Y:S01]  /*6300*/  LDC.64 R54, c[0x0][0x890] ;  /* 0x00022400ff367b82 */ /* 0x000ea20000000a00 */
[----:B------:R-:W-:Y:S01]  /*6310*/  LOP3.LUT R4, R5, 0xc, R4, 0xf8, !PT ;  /* 0x0000000c05047812 */ /* 0x000fe200078ef804 */
[----:B------:R-:W-:Y:S01]  /*6320*/  IMAD.MOV.U32 R65, RZ, RZ, 0x1 ;  /* 0x00000001ff417424 */ /* 0x000fe200078e00ff */
[----:B------:R-:W-:Y:S01]  /*6330*/  LOP3.LUT R6, R6, 0x200000, RZ, 0xc0, !PT ;  /* 0x0020000006067812 */ /* 0x000fe200078ec0ff */
[----:B------:R-:W-:Y:S01]  /*6340*/  IMAD.MOV.U32 R64, RZ, RZ, RZ ;  /* 0x000000ffff407224 */ /* 0x000fe200078e00ff */
[----:B------:R-:W-:Y:S01]  /*6350*/  LOP3.LUT R68, R68, R4, RZ, 0xfc, !PT ;  /* 0x0000000444447212 */ /* 0x000fe200078efcff */
[----:B------:R-:W-:Y:S01]  /*6360*/  IMAD.MOV.U32 R61, RZ, RZ, RZ ;  /* 0x000000ffff3d7224 */ /* 0x000fe200078e00ff */
[----:B------:R-:W-:Y:S01]  /*6370*/  MOV R59, UR4 ;  /* 0x00000004003b7c02 */ /* 0x000fe20008000f00 */
[----:B------:R-:W3:Y:S01]  /*6380*/  LDC.64 R50, c[0x0][0x8b0] ;  /* 0x00022c00ff327b82 */ /* 0x000ee20000000a00 */
[----:B------:R-:W4:Y:S01]  /*6390*/  LDS R0, [UR43+0x130] ;  /* 0x0001302bff007984 */ /* 0x000f220008000800 */
[C---:B------:R-:W-:Y:S01]  /*63a0*/  LOP3.LUT R67, R69.reuse, 0x2, RZ, 0xc0, !PT ;  /* 0x0000000245437812 */ /* 0x040fe200078ec0ff */
[----:B------:R-:W1:Y:S01]  /*63b0*/  LDCU UR57, c[0x0][0x370] ;  /* 0x00006e00ff3977ac */ /* 0x000e620008000800 */
[----:B------:R-:W-:Y:S01]  /*63c0*/  LOP3.LUT R23, R6, 0x400000, R23, 0xf8, !PT ;  /* 0x0040000006177812 */ /* 0x000fe200078ef817 */
[----:B------:R-:W-:Y:S01]  /*63d0*/  IMAD R68, R68, 0x4, R59 ;  /* 0x0000000444447824 */ /* 0x000fe200078e023b */
[----:B------:R-:W-:Y:S01]  /*63e0*/  LOP3.LUT R69, R69, 0x4, RZ, 0xc0, !PT ;  /* 0x0000000445457812 */ /* 0x000fe200078ec0ff */
[----:B------:R-:W1:Y:S01]  /*63f0*/  LDCU.64 UR62, c[0x0][0x348] ;  /* 0x00006900ff3e77ac */ /* 0x000e620008000a00 */
[----:B------:R-:W1:Y:S01]  /*6400*/  LDC.64 R48, c[0x0][0x8a8] ;  /* 0x00022a00ff307b82 */ /* 0x000e620000000a00 */
[----:B------:R-:W-:Y:S01]  /*6410*/  MOV R63, RZ ;  /* 0x000000ff003f7202 */ /* 0x000fe20000000f00 */
[--C-:B------:R-:W-:Y:S01]  /*6420*/  IMAD R67, R67, -0x10, R68.reuse ;  /* 0xfffffff043437824 */ /* 0x100fe200078e0244 */
[----:B------:R-:W1:Y:S01]  /*6430*/  LDCU UR42, c[0x0][0xb0c] ;  /* 0x00016180ff2a77ac */ /* 0x000e620008000800 */
[----:B------:R-:W-:Y:S01]  /*6440*/  IMAD R66, R69, -0x10, R68 ;  /* 0xfffffff045427824 */ /* 0x000fe200078e0244 */
[----:B------:R-:W1:Y:S01]  /*6450*/  LDCU UR38, c[0x0][0xb30] ;  /* 0x00016600ff2677ac */ /* 0x000e620008000800 */
[----:B------:R-:W1:Y:S01]  /*6460*/  LDCU.64 UR50, c[0x0][0x888] ;  /* 0x00011100ff3277ac */ /* 0x000e620008000a00 */
[----:B------:R-:W1:Y:S01]  /*6470*/  LDCU.64 UR40, c[0x0][0xb28] ;  /* 0x00016500ff2877ac */ /* 0x000e620008000a00 */
[----:B------:R-:W1:Y:S01]  /*6480*/  LDCU.128 UR52, c[0x0][0xb10] ;  /* 0x00016200ff3477ac */ /* 0x000e620008000c00 */
[----:B------:R-:W1:Y:S01]  /*6490*/  LDCU UR56, c[0x0][0x374] ;  /* 0x00006e80ff3877ac */ /* 0x000e620008000800 */
[----:B------:R-:W-:Y:S01]  /*64a0*/  UMOV UR49, URZ ;  /* 0x000000ff00317c82 */ /* 0x000fe20008000000 */
[----:B------:R-:W-:Y:S01]  /*64b0*/  UMOV UR48, URZ ;  /* 0x000000ff00307c82 */ /* 0x000fe20008000000 */
[----:B--2-4-:R-:W-:-:S07]  /*64c0*/  IMAD.IADD R23, R0, 0x1, R23 ;  /* 0x0000000100177824 */ /* 0x014fce00078e0217 */
.L_x_147:
[----:B------:R-:W-:Y:S02]  /*64d0*/  LEA R3, R61, UR43, 0x3 ;  /* 0x0000002b3d037c11 */ /* 0x000fe4000f8e18ff */
[----:B------:R-:W-:Y:S02]  /*64e0*/  SHF.L.U32 R0, R63, 0x1f, RZ ;  /* 0x0000001f3f007819 */ /* 0x000fe400000006ff */
[----:B-1----:R-:W-:Y:S02]  /*64f0*/  LEA R4, R61, UR43, 0x4 ;  /* 0x0000002b3d047c11 */ /* 0x002fe4000f8e20ff */
[----:B--2---:R-:W2:Y:S02]  /*6500*/  SYNCS.PHASECHK.TRANS64.TRYWAIT P0, [R3+URZ+0x80], R0 ;  /* 0x00008000030075a7 */ /* 0x004ea400080011ff */
[----:B--2---:R-:W-:Y:S05]  /*6510*/  @!P0 BRA `(.L_x_104) ;  /* 0x0000003800548947 */ /* 0x004fea0003800000 */
.L_x_196:
        /* <DEDUP_REMOVED lines=11> */
[----:B------:R-:W-:Y:S01]  /*65d0*/  PLOP3.LUT P0, PT, PT, PT, UP1, 0x80, 0x8 ;  /* 0x000000000008781c */ /* 0x000fe20003f0f018 */
[----:B------:R-:W-:Y:S11]  /*65e0*/  UP2UR UR59, UPR, URZ, 0x2 ;  /* 0x00000002ff3b7883 */ /* 0x000ff60008000000 */
[----:B------:R-:W-:Y:S01]  /*65f0*/  @!UPT UIADD3 URZ, UPT, UPT, URZ, URZ, URZ ;  /* 0x000000fffffff290 */ /* 0x000fe2000fffe0ff */
[----:B--2---:R-:W-:Y:S02]  /*6600*/  @P0 SHF.R.U32.HI R0, RZ, 0x10, R5 ;  /* 0x00000010ff000819 */ /* 0x004fe40000011605 */
        /* <DEDUP_REMOVED lines=12> */
[----:B------:R-:W2:Y:S01]  /*66d0*/  LDCU UR12, c[0x0][0xb20] ;  /* 0x00016400ff0c77ac */ /* 0x000ea20008000800 */
[----:B------:R-:W-:Y:S02]  /*66e0*/  UIMAD.WIDE.U32 UR4, UR56, UR55, URZ ;  /* 0x00000037380472a5 */ /* 0x000fe4000f8e00ff */
[----:B------:R-:W-:Y:S02]  /*66f0*/  UIMAD.WIDE.U32 UR6, UR57, UR52, URZ ;  /* 0x00000034390672a5 */ /* 0x000fe4000f8e00ff */
[----:B------:R-:W-:Y:S02]  /*6700*/  UISETP.NE.AND UP0, UPT, UR54, 0x1, UPT ;  /* 0x000000013600788c */ /* 0x000fe4000bf05270 */
[----:B------:R-:W-:Y:S02]  /*6710*/  UIMAD.WIDE.U32 UR8, UR36, UR55, URZ ;  /* 0x00000037240872a5 */ /* 0x000fe4000f8e00ff */
[----:B------:R-:W-:Y:S02]  /*6720*/  UIMAD.WIDE.U32 UR10, UR37, UR52, URZ ;  /* 0x00000034250a72a5 */ /* 0x000fe4000f8e00ff */
[----:B------:R-:W-:Y:S02]  /*6730*/  UISETP.NE.AND UP1, UPT, UR42, 0x1, UPT ;  /* 0x000000012a00788c */ /* 0x000fe4000bf25270 */
[----:B------:R-:W-:Y:S01]  /*6740*/  UISETP.NE.AND UP2, UPT, UR39, 0x1, UPT ;  /* 0x000000012700788c */ /* 0x000fe2000bf45270 */
[----:B------:R-:W-:Y:S02]  /*6750*/  UMOV UR4, UR5 ;  /* 0x0000000500047c82 */ /* 0x000fe40008000000 */
[----:B--2---:R-:W-:Y:S03]  /*6760*/  USHF.R.U32.HI UR5, URZ, UR12, UR4 ;  /* 0x0000000cff057299 */ /* 0x004fe60008011604 */
[----:B------:R-:W-:Y:S02]  /*6770*/  UMOV UR4, UR7 ;  /* 0x0000000700047c82 */ /* 0x000fe40008000000 */
[----:B------:R-:W-:Y:S02]  /*6780*/  USHF.R.U32.HI UR7, URZ, UR53, UR4 ;  /* 0x00000035ff077299 */ /* 0x000fe40008011604 */
[----:B------:R-:W-:Y:S02]  /*6790*/  USEL UR4, UR56, UR5, !UP0 ;  /* 0x0000000538047287 */ /* 0x000fe4000c000000 */
[----:B------:R-:W-:Y:S01]  /*67a0*/  USEL UR7, UR57, UR7, !UP1 ;  /* 0x0000000739077287 */ /* 0x000fe2000c800000 */
[----:B------:R-:W-:Y:S01]  /*67b0*/  UMOV UR5, UR9 ;  /* 0x0000000900057c82 */ /* 0x000fe20008000000 */
[----:B------:R-:W-:Y:S02]  /*67c0*/  UIMAD.WIDE.U32 UR8, UR4, UR40, URZ ;  /* 0x00000028040872a5 */ /* 0x000fe4000f8e00ff */
[----:B------:R-:W-:Y:S03]  /*67d0*/  USHF.R.U32.HI UR6, URZ, UR12, UR5 ;  /* 0x0000000cff067299 */ /* 0x000fe60008011605 */
[----:B------:R-:W-:Y:S01]  /*67e0*/  UMOV UR5, UR11 ;  /* 0x0000000b00057c82 */ /* 0x000fe20008000000 */
[----:B------:R-:W-:Y:S02]  /*67f0*/  UIMAD.WIDE.U32 UR10, UR7, UR40, URZ ;  /* 0x00000028070a72a5 */ /* 0x000fe4000f8e00ff */
[----:B------:R-:W-:Y:S02]  /*6800*/  USHF.R.U32.HI UR12, URZ, UR53, UR5 ;  /* 0x00000035ff0c7299 */ /* 0x000fe40008011605 */
[----:B------:R-:W-:Y:S01]  /*6810*/  USEL UR6, UR36, UR6, !UP0 ;  /* 0x0000000624067287 */ /* 0x000fe2000c000000 */
[----:B------:R-:W-:Y:S02]  /*6820*/  UMOV UR5, UR9 ;  /* 0x0000000900057c82 */ /* 0x000fe40008000000 */
[----:B------:R-:W-:Y:S01]  /*6830*/  UMOV UR10, UR11 ;  /* 0x0000000b000a7c82 */ /* 0x000fe20008000000 */
[----:B------:R-:W-:Y:S02]  /*6840*/  @UP2 USHF.R.U32.HI UR4, URZ, UR41, UR5 ;  /* 0x00000029ff042299 */ /* 0x000fe40008011605 */
[----:B------:R-:W-:Y:S02]  /*6850*/  @UP2 USHF.R.U32.HI UR7, URZ, UR41, UR10 ;  /* 0x00000029ff072299 */ /* 0x000fe4000801160a */
[----:B------:R-:W-:Y:S02]  /*6860*/  UIMAD UR4, UR39, UR4, URZ ;  /* 0x00000004270472a4 */ /* 0x000fe4000f8e02ff */
        /* <DEDUP_REMOVED lines=8> */
[----:B------:R-:W-:Y:S02]  /*68f0*/  USEL UR11, UR6, UR4, !UP2 ;  /* 0x00000004060b7287 */ /* 0x000fe4000d000000 */
[----:B------:R-:W-:Y:S02]  /*6900*/  UIADD3 UR8, UPT, UPT, -UR5, URZ, URZ ;  /* 0x000000ff05087290 */ /* 0x000fe4000fffe1ff */
[----:B------:R-:W-:Y:S01]  /*6910*/  UIADD3 UR10, UPT, UPT, -UR11, URZ, URZ ;  /* 0x000000ff0b0a7290 */ /* 0x000fe2000fffe1ff */
[----:B------:R-:W-:Y:S01]  /*6920*/  @!UP0 UMOV UR4, UR9 ;  /* 0x0000000900048c82 */ /* 0x000fe20008000000 */
[----:B------:R-:W-:Y:S02]  /*6930*/  UIADD3 UR9, UPT, UPT, -UR6, URZ, URZ ;  /* 0x000000ff06097290 */ /* 0x000fe4000fffe1ff */
[----:B------:R-:W-:Y:S02]  /*6940*/  @!UP0 USHF.R.U32.HI UR4, URZ, UR41, UR4 ;  /* 0x00000029ff048299 */ /* 0x000fe40008011604 */
[----:B------:R-:W-:Y:S02]  /*6950*/  UIMAD UR10, UR39, UR10, UR6 ;  /* 0x0000000a270a72a4 */ /* 0x000fe4000f8e0206 */
[----:B------:R-:W-:Y:S04]  /*6960*/  @!UP0 USEL UR4, UR5, UR4, !UP2 ;  /* 0x0000000405048287 */ /* 0x000fe8000d000000 */
[----:B------:R-:W-:Y:S02]  /*6970*/  @!UP0 UIMAD UR10, UR7, UR10, UR4 ;  /* 0x0000000a070a82a4 */ /* 0x000fe4000f8e0204 */
[----:B------:R-:W-:Y:S02]  /*6980*/  @!UP0 UIADD3 UR11, UPT, UPT, UR11, -UR4, URZ ;  /* 0x800000040b0b8290 */ /* 0x000fe4000fffe0ff */
[----:B------:R-:W-:Y:S02]  /*6990*/  UIMAD UR7, UR42, UR8, UR37 ;  /* 0x000000082a0772a4 */ /* 0x000fe4000f8e0225 */
[----:B------:R-:W-:Y:S02]  /*69a0*/  @!UP0 UIMAD UR6, UR11, UR39, UR5 ;  /* 0x000000270b0682a4 */ /* 0x000fe4000f8e0205 */
[----:B------:R-:W-:Y:S01]  /*69b0*/  UIMAD UR4, UR54, UR9, UR36 ;  /* 0x00000009360472a4 */ /* 0x000fe2000f8e0224 */
[----:B------:R-:W-:Y:S02]  /*69c0*/  @!UP0 UMOV UR5, UR10 ;  /* 0x0000000a00058c82 */ /* 0x000fe40008000000 */
[----:B------:R-:W-:Y:S02]  /*69d0*/  UIMAD UR37, UR5, UR42, UR7 ;  /* 0x0000002a052572a4 */ /* 0x000fe4000f8e0207 */
[----:B------:R-:W-:Y:S11]  /*69e0*/  UIMAD UR36, UR6, UR54, UR4 ;  /* 0x00000036062472a4 */ /* 0x000ff6000f8e0204 */
[----:B------:R-:W-:Y:S01]  /*69f0*/  @!UPT UIADD3 URZ, UPT, UPT, URZ, URZ, URZ ;  /* 0x000000fffffff290 */ /* 0x000fe2000fffe0ff */
.L_x_105:
[----:B------:R-:W-:Y:S01]  /*6a00*/  UISETP.NE.AND UP0, UPT, UR38, 0x1, UPT ;  /* 0x000000012600788c */ /* 0x000fe2000bf05270 */
[----:B------:R-:W-:Y:S01]  /*6a10*/  LOP3.LUT P0, RZ, R59, 0x1b0, RZ, 0xc0, !PT ;  /* 0x000001b03bff7812 */ /* 0x000fe2000780c0ff */
[----:B------:R-:W-:Y:S01]  /*6a20*/  USHF.L.U32 UR46, UR24, 0x6, URZ ;  /* 0x00000006182e7899 */ /* 0x000fe200080006ff */
[----:B------:R-:W-:Y:S01]  /*6a30*/  BSSY.RECONVERGENT B6, `(.L_x_106) ;  /* 0x0000034000067945 */ /* 0x000fe20003800200 */
[----:B------:R-:W-:Y:S01]  /*6a40*/  USHF.L.U32 UR45, UR20, 0x7, URZ ;  /* 0x00000007142d7899 */ /* 0x000fe200080006ff */
[----:B------:R-:W-:Y:S06]  /*6a50*/  IADD3 R61, PT, PT, R61, 0x1, RZ ;  /* 0x000000013d3d7810 */ /* 0x000fec0007ffe0ff */
[----:B------:R-:W2:Y:S01]  /*6a60*/  @!UP0 LDCU.128 UR12, c[0x0][0xb10] ;  /* 0x00016200ff0c87ac */ /* 0x000ea20008000c00 */
[----:B------:R-:W4:Y:S01]  /*6a70*/  @!UP0 LDCU UR5, c[0x0][0xb0c] ;  /* 0x00016180ff0587ac */ /* 0x000f220008000800 */
[----:B------:R-:W3:Y:S01]  /*6a80*/  @!UP0 LDCU UR10, c[0x0][0xb20] ;  /* 0x00016400ff0a87ac */ /* 0x000ee20008000800 */
[----:B--2---:R-:W-:Y:S02]  /*6a90*/  UIMAD.WIDE.U32 UR8, UR37, UR12, URZ ;  /* 0x0000000c250872a5 */ /* 0x004fe4000f8e00ff */
[----:B------:R-:W-:Y:S02]  /*6aa0*/  UIMAD.WIDE.U32 UR6, UR36, UR15, URZ ;  /* 0x0000000f240672a5 */ /* 0x000fe4000f8e00ff */
[----:B------:R-:W-:Y:S03]  /*6ab0*/  @!UP0 UISETP.NE.AND UP1, UPT, UR14, 0x1, UPT ;  /* 0x000000010e00888c */ /* 0x000fe6000bf25270 */
[----:B------:R-:W-:Y:S01]  /*6ac0*/  @!UP0 UMOV UR4, UR9 ;  /* 0x0000000900048c82 */ /* 0x000fe20008000000 */
[----:B----4-:R-:W-:Y:S02]  /*6ad0*/  @!UP0 UISETP.NE.AND UP2, UPT, UR5, 0x1, UPT ;  /* 0x000000010500888c */ /* 0x010fe4000bf45270 */
[----:B------:R-:W-:Y:S01]  /*6ae0*/  @!UP0 USHF.R.U32.HI UR4, URZ, UR13, UR4 ;  /* 0x0000000dff048299 */ /* 0x000fe20008011604 */
[----:B------:R-:W-:Y:S02]  /*6af0*/  @!UP0 UMOV UR6, UR7 ;  /* 0x0000000700068c82 */ /* 0x000fe40008000000 */
[----:B---3--:R-:W-:Y:S02]  /*6b00*/  @!UP0 USHF.R.U32.HI UR6, URZ, UR10, UR6 ;  /* 0x0000000aff068299 */ /* 0x008fe40008011606 */
[----:B------:R-:W-:Y:S02]  /*6b10*/  @!UP0 USEL UR7, UR37, UR4, !UP2 ;  /* 0x0000000425078287 */ /* 0x000fe4000d000000 */
[----:B------:R-:W-:Y:S04]  /*6b20*/  @!UP0 USEL UR6, UR36, UR6, !UP1 ;  /* 0x0000000624068287 */ /* 0x000fe8000c800000 */
[----:B------:R-:W-:Y:S02]  /*6b30*/  @!UP0 UIADD3 UR4, UPT, UPT, -UR7, UR6, URZ ;  /* 0x0000000607048290 */ /* 0x000fe4000fffe1ff */
[----:B------:R-:W-:Y:S02]  /*6b40*/  @!UP0 UIADD3 UR6, UPT, UPT, UR7, -UR6, URZ ;  /* 0x8000000607068290 */ /* 0x000fe4000fffe0ff */
[----:B------:R-:W-:Y:S02]  /*6b50*/  @!UP0 UIMAD UR37, UR4, UR5, UR37 ;  /* 0x00000005042582a4 */ /* 0x000fe4000f8e0225 */
[----:B------:R-:W-:Y:S01]  /*6b60*/  @!UP0 UIMAD UR36, UR6, UR14, UR36 ;  /* 0x0000000e062482a4 */ /* 0x000fe2000f8e0224 */
[----:B------:R-:W-:Y:S11]  /*6b70*/  @!P0 BRA `(.L_x_107) ;  /* 0x00000000007c8947 */ /* 0x000ff60003800000 */
[----:B------:R-:W2:Y:S01]  /*6b80*/  LDCU.64 UR8, c[0x4][0x80] ;  /* 0x01001000ff0877ac */ /* 0x000ea20008000a00 */
[----:B------:R-:W-:Y:S01]  /*6b90*/  MOV R2, 0x0 ;  /* 0x0000000000027802 */ /* 0x000fe20000000f00 */
[----:B------:R-:W-:Y:S02]  /*6ba0*/  HFMA2 R12, -RZ, RZ, 0, 5.9604644775390625e-08 ;  /* 0x00000001ff0c7431 */ /* 0x000fe400000001ff */
[----:B------:R-:W-:Y:S01]  /*6bb0*/  IMAD.MOV.U32 R8, RZ, RZ, 0x70 ;  /* 0x00000070ff087424 */ /* 0x000fe200078e00ff */
[----:B------:R3:W4:Y:S01]  /*6bc0*/  LDC.64 R14, c[0x4][R2] ;  /* 0x01000000020e7b82 */ /* 0x0007220000000a00 */
[----:B------:R-:W1:Y:S01]  /*6bd0*/  LDCU.64 UR6, c[0x4][0x88] ;  /* 0x01001100ff0677ac */ /* 0x000e620008000a00 */
[----:B------:R-:W-:Y:S01]  /*6be0*/  IMAD.MOV.U32 R13, RZ, RZ, RZ ;  /* 0x000000ffff0d7224 */ /* 0x000fe200078e00ff */
[----:B------:R-:W1:Y:S01]  /*6bf0*/  LDCU.64 UR4, c[0x4][0x8] ;  /* 0x01000100ff0477ac */ /* 0x000e620008000a00 */
[----:B--2---:R-:W-:Y:S01]  /*6c00*/  MOV R5, UR9 ;  /* 0x0000000900057c02 */ /* 0x004fe20008000f00 */
[----:B------:R-:W-:Y:S01]  /*6c10*/  IMAD.U32 R4, RZ, RZ, UR8 ;  /* 0x00000008ff047e24 */ /* 0x000fe2000f8e00ff */
[----:B-1----:R-:W-:Y:S01]  /*6c20*/  MOV R7, UR7 ;  /* 0x0000000700077c02 */ /* 0x002fe20008000f00 */
[----:B------:R-:W-:Y:S01]  /*6c30*/  IMAD.U32 R6, RZ, RZ, UR6 ;  /* 0x00000006ff067e24 */ /* 0x000fe2000f8e00ff */
[----:B------:R-:W-:Y:S01]  /*6c40*/  MOV R11, UR5 ;  /* 0x00000005000b7c02 */ /* 0x000fe20008000f00 */
[----:B------:R-:W-:Y:S02]  /*6c50*/  IMAD.U32 R10, RZ, RZ, UR4 ;  /* 0x00000004ff0a7e24 */ /* 0x000fe4000f8e00ff */
[----:B------:R-:W-:Y:S07]  /*6c60*/  LEPC R20, `(.L_x_108) ;  /* 0x000000001014794e */ /* 0x000fee0000000000 */
[----:B---345:R-:W-:Y:S05]  /*6c70*/  CALL.ABS.NOINC R14 ;  /* 0x000000000e007343 */ /* 0x038fea0003c00000 */
.L_x_108:
[----:B------:R-:W1:Y:S01]  /*6c80*/  LDCU.64 UR8, c[0x4][0x80] ;  /* 0x01001000ff0877ac */ /* 0x000e620008000a00 */
[----:B------:R-:W2:Y:S01]  /*6c90*/  LDC.64 R2, c[0x4][R2] ;  /* 0x0100000002027b82 */ /* 0x000ea20000000a00 */
[----:B------:R-:W-:Y:S02]  /*6ca0*/  HFMA2 R12, -RZ, RZ, 0, 5.9604644775390625e-08 ;  /* 0x00000001ff0c7431 */ /* 0x000fe400000001ff */
[----:B------:R-:W-:Y:S02]  /*6cb0*/  IMAD.MOV.U32 R8, RZ, RZ, 0x70 ;  /* 0x00000070ff087424 */ /* 0x000fe400078e00ff */
[----:B------:R-:W-:Y:S01]  /*6cc0*/  IMAD.MOV.U32 R13, RZ, RZ, RZ ;  /* 0x000000ffff0d7224 */ /* 0x000fe200078e00ff */
[----:B------:R-:W3:Y:S01]  /*6cd0*/  LDCU.64 UR6, c[0x4][0x88] ;  /* 0x01001100ff0677ac */ /* 0x000ee20008000a00 */
[----:B------:R-:W4:Y:S01]  /*6ce0*/  LDCU.64 UR4, c[0x4][0x8] ;  /* 0x01000100ff0477ac */ /* 0x000f220008000a00 */
[----:B-1----:R-:W-:Y:S02]  /*6cf0*/  MOV R4, UR8 ;  /* 0x0000000800047c02 */ /* 0x002fe40008000f00 */
[----:B------:R-:W-:Y:S02]  /*6d00*/  MOV R5, UR9 ;  /* 0x0000000900057c02 */ /* 0x000fe40008000f00 */
[----:B---3--:R-:W-:Y:S01]  /*6d10*/  MOV R7, UR7 ;  /* 0x0000000700077c02 */ /* 0x008fe20008000f00 */
[----:B------:R-:W-:Y:S01]  /*6d20*/  IMAD.U32 R6, RZ, RZ, UR6 ;  /* 0x00000006ff067e24 */ /* 0x000fe2000f8e00ff */
[----:B----4-:R-:W-:Y:S01]  /*6d30*/  MOV R11, UR5 ;  /* 0x00000005000b7c02 */ /* 0x010fe20008000f00 */
[----:B------:R-:W-:Y:S02]  /*6d40*/  IMAD.U32 R10, RZ, RZ, UR4 ;  /* 0x00000004ff0a7e24 */ /* 0x000fe4000f8e00ff */
[----:B------:R-:W-:Y:S07]  /*6d50*/  LEPC R20, `(.L_x_107) ;  /* 0x000000001014794e */ /* 0x000fee0000000000 */
[----:B--2---:R-:W-:Y:S05]  /*6d60*/  CALL.ABS.NOINC R2 ;  /* 0x0000000002007343 */ /* 0x004fea0003c00000 */
.L_x_107:
[----:B------:R-:W-:Y:S05]  /*6d70*/  BSYNC.RECONVERGENT B6 ;  /* 0x0000000000067941 */ /* 0x000fea0003800200 */
.L_x_106:
[----:B------:R-:W-:Y:S02]  /*6d80*/  ISETP.NE.U32.AND P0, PT, RZ, UR50, PT ;  /* 0x00000032ff007c0c */ /* 0x000fe4000bf05070 */
[C---:B------:R-:W-:Y:S02]  /*6d90*/  ISETP.NE.U32.AND P1, PT, R54.reuse, RZ, PT ;  /* 0x000000ff3600720c */ /* 0x040fe40003f25070 */
[----:B------:R-:W-:Y:S02]  /*6da0*/  ISETP.NE.U32.AND P4, PT, R54, RZ, PT ;  /* 0x000000ff3600720c */ /* 0x000fe40003f85070 */
[----:B------:R-:W-:Y:S02]  /*6db0*/  ISETP.NE.AND.EX P0, PT, RZ, UR51, PT, P0 ;  /* 0x00000033ff007c0c */ /* 0x000fe4000bf05300 */
[C---:B------:R-:W-:Y:S02]  /*6dc0*/  ISETP.NE.AND.EX P1, PT, R55.reuse, RZ, PT, P1 ;  /* 0x000000ff3700720c */ /* 0x040fe40003f25310 */
[----:B------:R-:W-:Y:S02]  /*6dd0*/  ISETP.NE.AND.EX P4, PT, R55, RZ, P0, P4 ;  /* 0x000000ff3700720c */ /* 0x000fe40000785340 */
[----:B------:R-:W-:Y:S02]  /*6de0*/  ISETP.NE.U32.AND P5, PT, R50, RZ, PT ;  /* 0x000000ff3200720c */ /* 0x000fe40003fa5070 */
[----:B------:R-:W-:Y:S02]  /*6df0*/  ISETP.NE.U32.AND P3, PT, RZ, UR50, PT ;  /* 0x00000032ff007c0c */ /* 0x000fe4000bf65070 */
[----:B------:R-:W-:Y:S02]  /*6e00*/  PLOP3.LUT P2, PT, PT, PT, PT, 0x8, 0x80 ;  /* 0x000000000080781c */ /* 0x000fe40003f4e170 */
[----:B------:R-:W-:Y:S02]  /*6e10*/  ISETP.NE.AND.EX P5, PT, R51, RZ, PT, P5 ;  /* 0x000000ff3300720c */ /* 0x000fe40003fa5350 */
[----:B------:R-:W-:Y:S03]  /*6e20*/  ISETP.NE.AND.EX P3, PT, RZ, UR51, PT, P3 ;  /* 0x00000033ff007c0c */ /* 0x000fe6000bf65330 */
[----:B------:R-:W-:Y:S01]  /*6e30*/  @!P4 PLOP3.LUT P2, PT, P1, PT, PT, 0x80, 0x8 ;  /* 0x000000000008c81c */ /* 0x000fe20000f4f070 */
[----:B------:R-:W-:Y:S01]  /*6e40*/  @!UPT UIADD3 URZ, UPT, UPT, URZ, URZ, URZ ;  /* 0x000000fffffff290 */ /* 0x000fe2000fffe0ff */
[----:B------:R-:W-:Y:S11]  /*6e50*/  @!P1 BRA `(.L_x_109) ;  /* 0x0000000000309947 */ /* 0x000ff60003800000 */
[----:B------:R-:W-:Y:S01]  /*6e60*/  ISETP.NE.U32.AND P0, PT, R52, RZ, PT ;  /* 0x000000ff3400720c */ /* 0x000fe20003f05070 */
[----:B------:R-:W2:Y:S01]  /*6e70*/  LDCU.64 UR4, c[0x0][0x358] ;  /* 0x00006b00ff0477ac */ /* 0x000ea20008000a00 */
[----:B------:R-:W-:Y:S02]  /*6e80*/  IMAD.MOV.U32 R26, RZ, RZ, 0x1 ;  /* 0x00000001ff1a7424 */ /* 0x000fe400078e00ff */
[----:B------:R-:W-:Y:S11]  /*6e90*/  ISETP.NE.AND.EX P0, PT, R53, RZ, PT, P0 ;  /* 0x000000ff3500720c */ /* 0x000ff60003f05300 */
[----:B------:R-:W-:Y:S02]  /*6ea0*/  @!UPT UIADD3 URZ, UPT, UPT, URZ, URZ, URZ ;  /* 0x000000fffffff290 */ /* 0x000fe4000fffe0ff */
[----:B------:R-:W3:Y:S01]  /*6eb0*/  @P0 LDC.64 R2, c[0x0][0x888] ;  /* 0x00022200ff020b82 */ /* 0x000ee20000000a00 */
[----:B-1----:R-:W-:Y:S04]  /*6ec0*/  @P0 IMAD R0, R54, UR60, RZ ;  /* 0x0000003c36000c24 */ /* 0x002fe8000f8e02ff */
[----:B---3--:R-:W-:Y:S04]  /*6ed0*/  @P0 IMAD.WIDE R2, R0, 0x4, R2 ;  /* 0x0000000400020825 */ /* 0x008fe800078e0202 */
[----:B------:R-:W-:Y:S01]  /*6ee0*/  HFMA2 R0, -RZ, RZ, 0, 5.9604644775390625e-08 ;  /* 0x00000001ff007431 */ /* 0x000fe200000001ff */
[----:B--2--5:R2:W5:Y:S04]  /*6ef0*/  @P0 LDG.E R27, desc[UR4][R2.64] ;  /* 0x00000004021b0981 */ /* 0x024568000c1e1900 */
[----:B------:R-:W-:Y:S01]  /*6f00*/  @!P0 PRMT R26, R0, 0x7610, R26 ;  /* 0x00007610001a8816 */ /* 0x000fe2000000001a */
[----:B--2---:R-:W3:Y:S06]  /*6f10*/  @!P0 LDC R27, c[0x0][0x880] ;  /* 0x00022000ff1b8b82 */ /* 0x004eec0000000800 */
.L_x_109:
[----:B------:R-:W-:Y:S05]  /*6f20*/  @!P5 BRA `(.L_x_110) ;  /* 0x000000000024d947 */ /* 0x000fea0003800000 */
[----:B------:R-:W-:Y:S01]  /*6f30*/  ISETP.NE.U32.AND P0, PT, R48, RZ, PT ;  /* 0x000000ff3000720c */ /* 0x000fe20003f05070 */
[----:B------:R-:W2:Y:S03]  /*6f40*/  LDCU.64 UR4, c[0x0][0x358] ;  /* 0x00006b00ff0477ac */ /* 0x000ea60008000a00 */
[----:B------:R-:W-:Y:S11]  /*6f50*/  ISETP.NE.AND.EX P0, PT, R49, RZ, PT, P0 ;  /* 0x000000ff3100720c */ /* 0x000ff60003f05300 */
[----:B------:R-:W-:Y:S02]  /*6f60*/  @!UPT UIADD3 URZ, UPT, UPT, URZ, URZ, URZ ;  /* 0x000000fffffff290 */ /* 0x000fe4000fffe0ff */
[----:B------:R-:W4:Y:S01]  /*6f70*/  @P0 LDC.64 R2, c[0x0][0x8a8] ;  /* 0x00022a00ff020b82 */ /* 0x000f220000000a00 */
[----:B-1----:R-:W-:Y:S04]  /*6f80*/  @P0 IMAD R0, R50, UR60, RZ ;  /* 0x0000003c32000c24 */ /* 0x002fe8000f8e02ff */
[----:B----4-:R-:W-:Y:S05]  /*6f90*/  @P0 IMAD.WIDE R2, R0, 0x4, R2 ;  /* 0x0000000400020825 */ /* 0x010fea00078e0202 */
[----:B--2--5:R2:W5:Y:S02]  /*6fa0*/  @P0 LDG.E R24, desc[UR4][R2.64] ;  /* 0x0000000402180981 */ /* 0x024564000c1e1900 */
[----:B--2---:R-:W4:Y:S02]  /*6fb0*/  @!P0 LDC R24, c[0x0][0x8a0] ;  /* 0x00022800ff188b82 */ /* 0x004f240000000800 */
.L_x_110:
[----:B---3-5:R-:W-:Y:S01]  /*6fc0*/  FSETP.NEU.AND P0, PT, R27, RZ, PT ;  /* 0x000000ff1b00720b */ /* 0x028fe20003f0d000 */
[----:B------:R-:W-:Y:S01]  /*6fd0*/  BSSY B1, `(.L_x_111) ;  /* 0x0000038000017945 */ /* 0x000fe20003800000 */
[----:B------:R-:W-:Y:S01]  /*6fe0*/  SEL R3, RZ, 0xffffffff, P3 ;  /* 0xffffffffff037807 */ /* 0x000fe20001800000 */
[----:B------:R-:W-:Y:S01]  /*6ff0*/  IMAD.MOV.U32 R74, RZ, RZ, 0x1 ;  /* 0x00000001ff4a7424 */ /* 0x000fe200078e00ff */
[----:B------:R-:W-:Y:S01]  /*7000*/  @!P4 LOP3.LUT P3, RZ, R26, 0xff, RZ, 0xc0, !PT ;  /* 0x000000ff1affc812 */ /* 0x000fe2000786c0ff */
[C---:B------:R-:W-:Y:S01]  /*7010*/  IMAD R25, R22.reuse, 0x40, R23 ;  /* 0x0000004016197824 */ /* 0x040fe200078e0217 */
[----:B-1----:R-:W-:Y:S01]  /*7020*/  @!P4 SEL R0, RZ, 0xffffffff, P0 ;  /* 0xffffffffff00c807 */ /* 0x002fe20000000000 */
[----:B------:R-:W-:Y:S01]  /*7030*/  IMAD R62, R69, -0x10, R67 ;  /* 0xfffffff0453e7824 */ /* 0x000fe200078e0243 */
[----:B------:R-:W-:Y:S01]  /*7040*/  LOP3.LUT R65, R65, 0x1, RZ, 0x3c, !PT ;  /* 0x0000000141417812 */ /* 0x000fe200078e3cff */
[----:B------:R-:W-:Y:S01]  /*7050*/  IMAD.MOV.U32 R73, RZ, RZ, RZ ;  /* 0x000000ffff497224 */ /* 0x000fe200078e00ff */
[C---:B------:R-:W-:Y:S02]  /*7060*/  @P2 SEL R0, R3.reuse, R0, !P3 ;  /* 0x0000000003002207 */ /* 0x040fe40005800000 */
[----:B------:R-:W-:Y:S02]  /*7070*/  CS2R R46, SRZ ;  /* 0x00000000002e7805 */ /* 0x000fe4000001ff00 */
[----:B------:R-:W-:Y:S02]  /*7080*/  LEA R72, R22, UR43, 0x3 ;  /* 0x0000002b16487c11 */ /* 0x000fe4000f8e18ff */
[----:B------:R-:W-:Y:S02]  /*7090*/  CS2R R44, SRZ ;  /* 0x00000000002c7805 */ /* 0x000fe4000001ff00 */
[----:B------:R-:W-:Y:S02]  /*70a0*/  @!P4 LOP3.LUT R0, R0, 0x1, RZ, 0xc0, !PT ;  /* 0x000000010000c812 */ /* 0x000fe400078ec0ff */
[----:B------:R-:W-:Y:S02]  /*70b0*/  CS2R R42, SRZ ;  /* 0x00000000002a7805 */ /* 0x000fe4000001ff00 */
[----:B------:R-:W-:Y:S02]  /*70c0*/  SEL R2, RZ, 0xffffffff, P0 ;  /* 0xffffffffff027807 */ /* 0x000fe40000000000 */
[----:B------:R-:W-:Y:S02]  /*70d0*/  CS2R R40, SRZ ;  /* 0x0000000000287805 */ /* 0x000fe4000001ff00 */
[----:B------:R-:W-:Y:S02]  /*70e0*/  ISETP.NE.U32.OR P5, PT, R0, 0x1, P4 ;  /* 0x000000010000780c */ /* 0x000fe400027a5470 */
[----:B------:R-:W-:Y:S02]  /*70f0*/  CS2R R38, SRZ ;  /* 0x0000000000267805 */ /* 0x000fe4000001ff00 */
[----:B------:R-:W-:Y:S02]  /*7100*/  LOP3.LUT P4, R60, R26, 0xff, RZ, 0xc0, !PT ;  /* 0x000000ff1a3c7812 */ /* 0x000fe4000788c0ff */
[----:B------:R-:W-:Y:S02]  /*7110*/  CS2R R36, SRZ ;  /* 0x0000000000247805 */ /* 0x000fe4000001ff00 */
[----:B------:R-:W-:Y:S02]  /*7120*/  P2R R71, PR, RZ, 0x20 ;  /* 0x00000020ff477803 */ /* 0x000fe40000000000 */
[----:B------:R-:W-:Y:S02]  /*7130*/  CS2R R34, SRZ ;  /* 0x0000000000227805 */ /* 0x000fe4000001ff00 */
[----:B------:R-:W-:Y:S02]  /*7140*/  @P1 SEL R2, R3, R2, !P4 ;  /* 0x0000000203021207 */ /* 0x000fe40006000000 */
[----:B------:R-:W-:Y:S02]  /*7150*/  CS2R R32, SRZ ;  /* 0x0000000000207805 */ /* 0x000fe4000001ff00 */
[----:B------:R-:W-:Y:S02]  /*7160*/  LOP3.LUT R2, R2, 0x1, RZ, 0xc0, !PT ;  /* 0x0000000102027812 */ /* 0x000fe400078ec0ff */
[----:B------:R-:W-:Y:S02]  /*7170*/  @P5 SHF.L.U32 R0, R65, 0x1f, RZ ;  /* 0x0000001f41005819 */ /* 0x000fe400000006ff */
[----:B------:R-:W-:Y:S02]  /*7180*/  ISETP.NE.U32.AND P0, PT, R2, 0x1, PT ;  /* 0x000000010200780c */ /* 0x000fe40003f05070 */
[----:B------:R1:W2:Y:S02]  /*7190*/  @P5 SYNCS.PHASECHK.TRANS64.TRYWAIT P3, [UR43+0x30], R0 ;  /* 0x00003000ff0055a7 */ /* 0x0002a4000806112b */
[----:B------:R-:W-:Y:S02]  /*71a0*/  P2R R75, PR, RZ, 0x1 ;  /* 0x00000001ff4b7803 */ /* 0x000fe40000000000 */
[----:B-1----:R-:W-:Y:S04]  /*71b0*/  SHF.L.U32 R0, R64, 0x1f, RZ ;  /* 0x0000001f40007819 */ /* 0x002fe800000006ff */
[----:B------:R1:W3:Y:S01]  /*71c0*/  SYNCS.PHASECHK.TRANS64.TRYWAIT P2, [R72+URZ+0xa0], R0 ;  /* 0x0000a000480075a7 */ /* 0x0002e200080411ff */
[----:B--2---:R-:W-:Y:S01]  /*71d0*/  @P5 SEL R74, RZ, 0x1, !P3 ;  /* 0x00000001ff4a5807 */ /* 0x004fe20005800000 */
[----:B-1----:R-:W-:Y:S06]  /*71e0*/  @!P5 BRA `(.L_x_112) ;  /* 0x000000000058d947 */ /* 0x002fec0003800000 */
[----:B------:R-:W-:Y:S01]  /*71f0*/  IMAD.MOV.U32 R46, RZ, RZ, RZ ;  /* 0x000000ffff2e7224 */ /* 0x000fe200078e00ff */
[----:B------:R-:W-:Y:S01]  /*7200*/  ISETP.NE.AND P0, PT, R74, RZ, PT ;  /* 0x000000ff4a00720c */ /* 0x000fe20003f05270 */
[----:B------:R-:W-:Y:S01]  /*7210*/  BSSY B0, `(.L_x_113) ;  /* 0x000000c000007945 */ /* 0x000fe20003800000 */
[----:B------:R-:W-:Y:S02]  /*7220*/  CS2R R34, SRZ ;  /* 0x0000000000227805 */ /* 0x000fe4000001ff00 */
[----:B------:R-:W-:Y:S02]  /*7230*/  CS2R R32, SRZ ;  /* 0x0000000000207805 */ /* 0x000fe4000001ff00 */
[----:B------:R-:W-:Y:S02]  /*7240*/  CS2R R38, SRZ ;  /* 0x0000000000267805 */ /* 0x000fe4000001ff00 */
[----:B------:R-:W-:Y:S02]  /*7250*/  CS2R R36, SRZ ;  /* 0x0000000000247805 */ /* 0x000fe4000001ff00 */
[----:B------:R-:W-:Y:S02]  /*7260*/  CS2R R42, SRZ ;  /* 0x00000000002a7805 */ /* 0x000fe4000001ff00 */
[----:B------:R-:W-:Y:S02]  /*7270*/  CS2R R40, SRZ ;  /* 0x0000000000287805 */ /* 0x000fe4000001ff00 */
[----:B------:R-:W-:Y:S01]  /*7280*/  CS2R R44, SRZ ;  /* 0x00000000002c7805 */ /* 0x000fe2000001ff00 */
[----:B------:R-:W-:Y:S06]  /*7290*/  @P0 BRA `(.L_x_114) ;  /* 0x00000000000c0947 */ /* 0x000fec0003800000 */
[----:B------:R-:W-:Y:S04]  /*72a0*/  SHF.L.U32 R3, R65, 0x1f, RZ ;  /* 0x0000001f41037819 */ /* 0x000fe800000006ff */
[----:B------:R-:W1:Y:S02]  /*72b0*/  SYNCS.PHASECHK.TRANS64.TRYWAIT P0, [UR43+0x30], R3 ;  /* 0x00003003ff0075a7 */ /* 0x000e64000800112b */
[----:B-1----:R-:W-:Y:S05]  /*72c0*/  @!P0 BRA `(.L_x_115) ;  /* 0x0000002800fc8947 */ /* 0x002fea0003800000 */
.L_x_114:
[----:B------:R-:W-:Y:S05]  /*72d0*/  BSYNC B0 ;  /* 0x0000000000007941 */ /* 0x000fea0003800000 */
.L_x_113:
[----:B------:R-:W-:Y:S01]  /*72e0*/  ISETP.NE.AND P0, PT, R75, RZ, PT ;  /* 0x000000ff4b00720c */ /* 0x000fe20003f05270 */
[----:B------:R-:W-:Y:S11]  /*72f0*/  HFMA2 R73, -RZ, RZ, 0, 5.9604644775390625e-08 ;  /* 0x00000001ff497431 */ /* 0x000ff600000001ff */
[----:B------:R-:W-:Y:S01]  /*7300*/  @!UPT UIADD3 URZ, UPT, UPT, URZ, URZ, URZ ;  /* 0x000000fffffff290 */ /* 0x000fe2000fffe0ff */
[----:B------:R2:W1:Y:S04]  /*7310*/  @P0 LDS.128 R32, [R68] ;  /* 0x0000000044200984 */ /* 0x0004680000000c00 */
[----:B------:R2:W1:Y:S04]  /*7320*/  @P0 LDS.128 R36, [R67+0x10] ;  /* 0x0000100043240984 */ /* 0x0004680000000c00 */
[----:B------:R2:W1:Y:S04]  /*7330*/  @P0 LDS.128 R40, [R66+0x20] ;  /* 0x0000200042280984 */ /* 0x0004680000000c00 */
[----:B------:R2:W1:Y:S02]  /*7340*/  @P0 LDS.128 R44, [R62+0x30] ;  /* 0x000030003e2c0984 */ /* 0x0004640000000c00 */
.L_x_112:
[----:B------:R-:W-:Y:S05]  /*7350*/  BSYNC B1 ;  /* 0x0000000000017941 */ /* 0x000fea0003800000 */
.L_x_111:
[----:B-1----:R-:W-:Y:S04]  /*7360*/  SHF.R.U32.HI R2, RZ, 0x15, R25 ;  /* 0x00000015ff027819 */ /* 0x002fe80000011619 */
[----:B------:R-:W-:Y:S01]  /*7370*/  LOP3.LUT P0, RZ, R2, 0x3, R56, 0x48, !PT ;  /* 0x0000000302ff7812 */ /* 0x000fe20007804838 */
[----:B------:R-:W-:Y:S01]  /*7380*/  @!UPT UIADD3 URZ, UPT, UPT, URZ, URZ, URZ ;  /* 0x000000fffffff290 */ /* 0x000fe2000fffe0ff */
[----:B---3--:R-:W-:Y:S11]  /*7390*/  @P2 BRA `(.L_x_116) ;  /* 0x0000000000082947 */ /* 0x008ff60003800000 */
[----:B------:R-:W1:Y:S02]  /*73a0*/  SYNCS.PHASECHK.TRANS64.TRYWAIT P1, [R72+URZ+0xa0], R0 ;  /* 0x0000a000480075a7 */ /* 0x000e6400080211ff */
[----:B-1----:R-:W-:Y:S05]  /*73b0*/  @!P1 BRA `(.L_x_117) ;  /* 0x0000002800d89947 */ /* 0x002fea0003800000 */
.L_x_116:
[----:B------:R-:W-:Y:S05]  /*73c0*/  @!P0 BRA `(.L_x_118) ;  /* 0x0000000000408947 */ /* 0x000fea0003800000 */
[----:B------:R-:W3:Y:S01]  /*73d0*/  LDCU.64 UR8, c[0x4][0x70] ;  /* 0x01000e00ff0877ac */ /* 0x000ee20008000a00 */
[----:B------:R-:W-:Y:S01]  /*73e0*/  MOV R3, 0x0 ;  /* 0x0000000000037802 */ /* 0x000fe20000000f00 */
[----:B------:R-:W-:Y:S02]  /*73f0*/  HFMA2 R12, -RZ, RZ, 0, 5.9604644775390625e-08 ;  /* 0x00000001ff0c7431 */ /* 0x000fe400000001ff */
[----:B------:R-:W-:Y:S02]  /*7400*/  IMAD.MOV.U32 R8, RZ, RZ, 0x192 ;  /* 0x00000192ff087424 */ /* 0x000fe400078e00ff */
[----:B------:R-:W-:Y:S01]  /*7410*/  IMAD.MOV.U32 R13, RZ, RZ, RZ ;  /* 0x000000ffff0d7224 */ /* 0x000fe200078e00ff */
[----:B------:R-:W5:Y:S01]  /*7420*/  LDCU.64 UR6, c[0x4][0x78] ;  /* 0x01000f00ff0677ac */ /* 0x000f620008000a00 */
[----:B------:R-:W1:Y:S01]  /*7430*/  LDC.64 R2, c[0x4][R3] ;  /* 0x0100000003027b82 */ /* 0x000e620000000a00 */
[----:B------:R-:W2:Y:S01]  /*7440*/  LDCU.64 UR4, c[0x4][0x10] ;  /* 0x01000200ff0477ac */ /* 0x000ea20008000a00 */
[----:B---3--:R-:W-:Y:S01]  /*7450*/  MOV R5, UR9 ;  /* 0x0000000900057c02 */ /* 0x008fe20008000f00 */
[----:B------:R-:W-:Y:S01]  /*7460*/  IMAD.U32 R4, RZ, RZ, UR8 ;  /* 0x00000008ff047e24 */ /* 0x000fe2000f8e00ff */
[----:B-----5:R-:W-:Y:S01]  /*7470*/  MOV R7, UR7 ;  /* 0x0000000700077c02 */ /* 0x020fe20008000f00 */
[----:B------:R-:W-:Y:S01]  /*7480*/  IMAD.U32 R6, RZ, RZ, UR6 ;  /* 0x00000006ff067e24 */ /* 0x000fe2000f8e00ff */
[----:B--2---:R-:W-:Y:S01]  /*7490*/  MOV R11, UR5 ;  /* 0x00000005000b7c02 */ /* 0x004fe20008000f00 */
[----:B------:R-:W-:Y:S02]  /*74a0*/  IMAD.U32 R10, RZ, RZ, UR4 ;  /* 0x00000004ff0a7e24 */ /* 0x000fe4000f8e00ff */
[----:B------:R-:W-:Y:S07]  /*74b0*/  LEPC R20, `(.L_x_118) ;  /* 0x000000001014794e */ /* 0x000fee0000000000 */
[----:B-1--4-:R-:W-:Y:S05]  /*74c0*/  CALL.ABS.NOINC R2 ;  /* 0x0000000002007343 */ /* 0x012fea0003c00000 */
.L_x_118:
[----:B------:R-:W-:Y:S05]  /*74d0*/  WARPSYNC.ALL ;  /* 0x0000000000007948 */ /* 0x000fea0003800000 */
[----:B------:R-:W-:Y:S01]  /*74e0*/  R2UR UR4, R25 ;  /* 0x00000000190472ca */ /* 0x000fe200000e0000 */
[----:B------:R-:W-:Y:S01]  /*74f0*/  BSSY.RECONVERGENT B0, `(.L_x_119) ;  /* 0x000003d000007945 */ /* 0x000fe20003800200 */
[----:B------:R-:W-:Y:S11]  /*7500*/  ISETP.NE.AND P0, PT, R70, RZ, PT ;  /* 0x000000ff4600720c */ /* 0x000ff60003f05270 */
[----:B------:R-:W1:Y:S02]  /*7510*/  LDTM.x16 R4, tmem[UR4] ;  /* 0x00000004000479ee */ /* 0x000e640008240000 */
[C---:B-1--4-:R-:W-:Y:S01]  /*7520*/  FMUL R0, R24.reuse, R4 ;  /* 0x0000000418007220 */ /* 0x052fe20000400000 */
[C---:B------:R-:W-:Y:S01]  /*7530*/  FMUL R2, R24.reuse, R5 ;  /* 0x0000000518027220 */ /* 0x040fe20000400000 */
[C---:B------:R-:W-:Y:S01]  /*7540*/  FMUL R3, R24.reuse, R6 ;  /* 0x0000000618037220 */ /* 0x040fe20000400000 */
[C---:B------:R-:W-:Y:S01]  /*7550*/  FMUL R7, R24.reuse, R7 ;  /* 0x0000000718077220 */ /* 0x040fe20000400000 */
[C---:B------:R-:W-:Y:S01]  /*7560*/  FFMA R28, R27.reuse, R32, R0 ;  /* 0x000000201b1c7223 */ /* 0x040fe20000000000 */
        /* <DEDUP_REMOVED lines=10> */
[----:B------:R1:W-:Y:S01]  /*7610*/  STS.128 [R68], R28 ;  /* 0x0000001c44007388 */ /* 0x0003e20000000c00 */
        /* <DEDUP_REMOVED lines=8> */
[----:B------:R1:W-:Y:S01]  /*76a0*/  STS.128 [R67+0x10], R4 ;  /* 0x0000100443007388 */ /* 0x0003e20000000c00 */
[C---:B------:R-:W-:Y:S01]  /*76b0*/  FMUL R13, R24.reuse, R17 ;  /* 0x00000011180d7220 */ /* 0x040fe20000400000 */
[C---:B------:R-:W-:Y:S01]  /*76c0*/  FFMA R10, R27.reuse, R42, R10 ;  /* 0x0000002a1b0a7223 */ /* 0x040fe2000000000a */
[C---:B------:R-:W-:Y:S01]  /*76d0*/  FMUL R14, R24.reuse, R18 ;  /* 0x00000012180e7220 */ /* 0x040fe20000400000 */
[C---:B------:R-:W-:Y:S01]  /*76e0*/  FFMA R11, R27.reuse, R43, R15 ;  /* 0x0000002b1b0b7223 */ /* 0x040fe2000000000f */
[----:B------:R-:W-:Y:S01]  /*76f0*/  FMUL R19, R24, R19 ;  /* 0x0000001318137220 */ /* 0x000fe20000400000 */
[C---:B------:R-:W-:Y:S01]  /*7700*/  FFMA R12, R27.reuse, R44, R12 ;  /* 0x0000002c1b0c7223 */ /* 0x040fe2000000000c */
[C---:B------:R-:W-:Y:S01]  /*7710*/  FFMA R13, R27.reuse, R45, R13 ;  /* 0x0000002d1b0d7223 */ /* 0x040fe2000000000d */
[C---:B------:R-:W-:Y:S01]  /*7720*/  FFMA R14, R27.reuse, R46, R14 ;  /* 0x0000002e1b0e7223 */ /* 0x040fe2000000000e */
[----:B------:R1:W-:Y:S01]  /*7730*/  STS.128 [R66+0x20], R8 ;  /* 0x0000200842007388 */ /* 0x0003e20000000c00 */
[----:B------:R-:W-:Y:S05]  /*7740*/  FFMA R15, R27, R47, R19 ;  /* 0x0000002f1b0f7223 */ /* 0x000fea0000000013 */
[----:B------:R1:W-:Y:S01]  /*7750*/  STS.128 [R62+0x30], R12 ;  /* 0x0000300c3e007388 */ /* 0x0003e20000000c00 */
[----:B------:R-:W-:Y:S01]  /*7760*/  @!PT LDS RZ, [RZ] ;  /* 0x00000000fffff984 */ /* 0x000fe20000000800 */
[----:B------:R-:W-:Y:S01]  /*7770*/  @!PT LDS RZ, [RZ] ;  /* 0x00000000fffff984 */ /* 0x000fe20000000800 */
[----:B------:R-:W-:Y:S01]  /*7780*/  @!PT LDS RZ, [RZ] ;  /* 0x00000000fffff984 */ /* 0x000fe20000000800 */
[----:B------:R-:W-:Y:S01]  /*7790*/  @!PT LDS RZ, [RZ] ;  /* 0x00000000fffff984 */ /* 0x000fe20000000800 */
[----:B------:R3:W-:Y:S06]  /*77a0*/  MEMBAR.ALL.CTA ;  /* 0x0000000000007992 */ /* 0x0007ec0000008000 */
[----:B---3--:R-:W3:Y:S02]  /*77b0*/  FENCE.VIEW.ASYNC.S ;  /* 0x00000000000073c6 */ /* 0x008ee40000000000 */
[----:B---3--:R-:W-:Y:S06]  /*77c0*/  BAR.SYNC.DEFER_BLOCKING 0x1, 0x80 ;  /* 0x0042000000007b1d */ /* 0x008fec0000010000 */
[----:B------:R-:W-:Y:S05]  /*77d0*/  @P0 BRA `(.L_x_120) ;  /* 0x0000000000380947 */ /* 0x000fea0003800000 */
[----:B------:R-:W-:Y:S01]  /*77e0*/  UIADD3 UR4, UPT, UPT, UR43, 0x200, URZ ;  /* 0x000002002b047890 */ /* 0x000fe2000fffe0ff */
[----:B------:R-:W-:Y:S01]  /*77f0*/  UMOV UR47, UR60 ;  /* 0x0000003c002f7c82 */ /* 0x000fe20008000000 */
[----:B------:R-:W-:Y:S02]  /*7800*/  UIADD3 UR9, UPT, UPT, UR45, 0x40, URZ ;  /* 0x000000402d097890 */ /* 0x000fe4000fffe0ff */
[----:B------:R-:W-:Y:S02]  /*7810*/  UIADD3 UR8, UPT, UPT, UR43, 0x1200, URZ ;  /* 0x000012002b087890 */ /* 0x000fe4000fffe0ff */
[----:B------:R-:W-:Y:S01]  /*7820*/  MOV R59, UR4 ;  /* 0x00000004003b7c02 */ /* 0x000fe20008000f00 */
[----:B------:R-:W-:Y:S01]  /*7830*/  UIADD3 UR4, UP0, UPT, UR62, 0x680, URZ ;  /* 0x000006803e047890 */ /* 0x000fe2000ff1e0ff */
[----:B------:R-:W-:Y:S02]  /*7840*/  UMOV UR10, UR46 ;  /* 0x0000002e000a7c82 */ /* 0x000fe40008000000 */
[----:B------:R-:W-:Y:S01]  /*7850*/  R2UR UR44, R59 ;  /* 0x000000003b2c72ca */ /* 0x000fe200000e0000 */
[----:B------:R-:W-:Y:S01]  /*7860*/  UIADD3.X UR5, UPT, UPT, URZ, UR63, URZ, UP0, !UPT ;  /* 0x0000003fff057290 */ /* 0x000fe200087fe4ff */
[----:B------:R-:W-:Y:S11]  /*7870*/  UMOV UR11, UR60 ;  /* 0x0000003c000b7c82 */ /* 0x000ff60008000000 */
[----:B------:R3:W-:Y:S01]  /*7880*/  UTMASTG.3D [UR44], [UR4] ;  /* 0x0000002c040073b5 */ /* 0x0007e20008010000 */
[----:B------:R3:W-:Y:S01]  /*7890*/  UTMASTG.3D [UR8], [UR4] ;  /* 0x00000008040073b5 */ /* 0x0007e20008010000 */
[----:B------:R0:W-:Y:S01]  /*78a0*/  UTMACMDFLUSH ;  /* 0x00000000000079b7 */ /* 0x0001e20000000000 */
[----:B---3--:R-:W-:Y:S04]  /*78b0*/  DEPBAR.LE SB0, 0x1 ;  /* 0x000080400000791a */ /* 0x008fe80000000000 */
.L_x_120:
[----:B------:R-:W-:Y:S05]  /*78c0*/  BSYNC.RECONVERGENT B0 ;  /* 0x0000000000007941 */ /* 0x000fea0003800200 */
.L_x_119:
[----:B------:R-:W-:Y:S01]  /*78d0*/  BAR.SYNC.DEFER_BLOCKING 0x1, 0x80 ;  /* 0x0042000000007b1d */ /* 0x000fe20000010000 */
[----:B------:R-:W-:Y:S01]  /*78e0*/  ISETP.NE.AND P1, PT, R71, RZ, PT ;  /* 0x000000ff4700720c */ /* 0x000fe20003f25270 */
[----:B------:R-:W-:Y:S01]  /*78f0*/  UISETP.NE.AND UP0, UPT, UR49, URZ, UPT ;  /* 0x000000ff3100728c */ /* 0x000fe2000bf05270 */
[----:B------:R-:W-:Y:S11]  /*7900*/  LEA R2, R73, UR43, 0x3 ;  /* 0x0000002b49027c11 */ /* 0x000ff6000f8e18ff */
[----:B------:R-:W-:Y:S01]  /*7910*/  @P1 SHF.L.U32 R3, R65, 0x1f, RZ ;  /* 0x0000001f41031819 */ /* 0x000fe200000006ff */
[----:B------:R-:W-:Y:S06]  /*7920*/  BRA.U !UP0, `(.L_x_121) ;  /* 0x0000000108247547 */ /* 0x000fec000b800000 */
[----:B-1----:R-:W-:Y:S01]  /*7930*/  IMAD.U32 R4, RZ, RZ, UR48 ;  /* 0x00000030ff047e24 */ /* 0x002fe2000f8e00ff */
[----:B------:R-:W-:Y:S01]  /*7940*/  MOV R0, UR61 ;  /* 0x0000003d00007c02 */ /* 0x000fe20008000f00 */
[----:B------:R-:W-:Y:S03]  /*7950*/  UIADD3 UR4, UPT, UPT, UR48, 0x1, URZ ;  /* 0x0000000130047890 */ /* 0x000fe6000fffe0ff */
[----:B------:R-:W-:Y:S01]  /*7960*/  @P1 LEA R4, R4, UR43, 0x3 ;  /* 0x0000002b04041c11 */ /* 0x000fe2000f8e18ff */
[----:B------:R-:W-:Y:S04]  /*7970*/  UISETP.NE.AND UP0, UPT, UR4, 0x4, UPT ;  /* 0x000000040400788c */ /* 0x000fe8000bf05270 */
[----:B------:R-:W-:Y:S01]  /*7980*/  @P1 VIADD R4, R4, 0x50 ;  /* 0x0000005004041836 */ /* 0x000fe20000000000 */
[----:B------:R-:W-:Y:S04]  /*7990*/  USEL UR48, UR4, URZ, UP0 ;  /* 0x000000ff04307287 */ /* 0x000fe80008000000 */
[----:B------:R-:W-:Y:S04]  /*79a0*/  @P1 PRMT R0, R0, 0x654, R4 ;  /* 0x0000065400001816 */ /* 0x000fe80000000004 */
[----:B------:R3:W-:Y:S04]  /*79b0*/  @P1 SYNCS.ARRIVE.TRANS64.RED.A1T0 RZ, [R0+URZ], RZ ;  /* 0x000000ff00ff19a7 */ /* 0x0007e800081004ff */
.L_x_121:
[----:B------:R-:W4:Y:S01]  /*79c0*/  @P1 SYNCS.PHASECHK.TRANS64.TRYWAIT P0, [R2+URZ+0x30], R3 ;  /* 0x00003003020015a7 */ /* 0x000f2200080011ff */
[----:B------:R-:W-:Y:S01]  /*79d0*/  BSSY B1, `(.L_x_122) ;  /* 0x0000016000017945 */ /* 0x000fe20003800000 */
[----:B----4-:R-:W-:Y:S03]  /*79e0*/  @P1 SEL R74, RZ, 0x1, !P0 ;  /* 0x00000001ff4a1807 */ /* 0x010fe60004000000 */
[----:B------:R-:W-:Y:S05]  /*79f0*/  @!P1 BRA `(.L_x_123) ;  /* 0x00000000004c9947 */ /* 0x000fea0003800000 */
[----:B------:R-:W-:Y:S01]  /*7a00*/  ISETP.NE.AND P0, PT, R74, RZ, PT ;  /* 0x000000ff4a00720c */ /* 0x000fe20003f05270 */
[----:B------:R-:W-:Y:S01]  /*7a10*/  BSSY B0, `(.L_x_124) ;  /* 0x000000b000007945 */ /* 0x000fe20003800000 */
[----:B------:R-:W-:Y:S11]  /*7a20*/  ISETP.NE.AND P1, PT, R75, RZ, PT ;  /* 0x000000ff4b00720c */ /* 0x000ff60003f25270 */
[----:B------:R-:W-:Y:S02]  /*7a30*/  @!UPT UIADD3 URZ, UPT, UPT, URZ, URZ, URZ ;  /* 0x000000fffffff290 */ /* 0x000fe4000fffe0ff */
[C---:B-1----:R-:W-:Y:S01]  /*7a40*/  @P1 IMAD R6, R73.reuse, 0x2000, R68 ;  /* 0x0000200049061824 */ /* 0x042fe200078e0244 */
[C---:B------:R-:W-:Y:S01]  /*7a50*/  @P1 LEA R4, R73.reuse, R66, 0xd ;  /* 0x0000004249041211 */ /* 0x040fe200078e68ff */
[C---:B------:R-:W-:Y:S02]  /*7a60*/  @P1 IMAD R5, R73.reuse, 0x2000, R67 ;  /* 0x0000200049051824 */ /* 0x040fe400078e0243 */
[----:B------:R-:W-:Y:S01]  /*7a70*/  @P1 IMAD R3, R73, 0x2000, R62 ;  /* 0x0000200049031824 */ /* 0x000fe200078e023e */
[----:B------:R-:W-:Y:S06]  /*7a80*/  @P0 BRA `(.L_x_125) ;  /* 0x00000000000c0947 */ /* 0x000fec0003800000 */
[----:B---3--:R-:W-:Y:S04]  /*7a90*/  SHF.L.U32 R0, R65, 0x1f, RZ ;  /* 0x0000001f41007819 */ /* 0x008fe800000006ff */
[----:B------:R-:W1:Y:S02]  /*7aa0*/  SYNCS.PHASECHK.TRANS64.TRYWAIT P0, [R2+URZ+0x30], R0 ;  /* 0x00003000020075a7 */ /* 0x000e6400080011ff */
[----:B-1----:R-:W-:Y:S05]  /*7ab0*/  @!P0 BRA `(.L_x_126) ;  /* 0x00000024002c8947 */ /* 0x002fea0003800000 */
.L_x_125:
[----:B------:R-:W-:Y:S05]  /*7ac0*/  BSYNC B0 ;  /* 0x0000000000007941 */ /* 0x000fea0003800000 */
.L_x_124:
[----:B------:R-:W-:Y:S02]  /*7ad0*/  ISETP.NE.AND P0, PT, R75, RZ, PT ;  /* 0x000000ff4b00720c */ /* 0x000fe40003f05270 */
[----:B------:R-:W-:Y:S11]  /*7ae0*/  IADD3 R73, PT, PT, R73, 0x1, RZ ;  /* 0x0000000149497810 */ /* 0x000ff60007ffe0ff */
[----:B------:R4:W1:Y:S04]  /*7af0*/  @P0 LDS.128 R32, [R6] ;  /* 0x0000000006200984 */ /* 0x0008680000000c00 */
[----:B------:R4:W1:Y:S04]  /*7b00*/  @P0 LDS.128 R36, [R5+0x10] ;  /* 0x0000100005240984 */ /* 0x0008680000000c00 */
[----:B------:R4:W1:Y:S04]  /*7b10*/  @P0 LDS.128 R40, [R4+0x20] ;  /* 0x0000200004280984 */ /* 0x0008680000000c00 */
[----:B------:R4:W1:Y:S02]  /*7b20*/  @P0 LDS.128 R44, [R3+0x30] ;  /* 0x00003000032c0984 */ /* 0x0008640000000c00 */
.L_x_123:
[----:B------:R-:W-:Y:S05]  /*7b30*/  BSYNC B1 ;  /* 0x0000000000017941 */ /* 0x000fea0003800000 */
.L_x_122:
[----:B-1-3--:R-:W-:Y:S05]  /*7b40*/  VIADD R0, R25, 0x10 ;  /* 0x0000001019007836 */ /* 0x00afea0000000000 */
[----:B------:R-:W-:Y:S04]  /*7b50*/  SHF.R.U32.HI R0, RZ, 0x15, R0 ;  /* 0x00000015ff007819 */ /* 0x000fe80000011600 */
[----:B------:R-:W-:Y:S11]  /*7b60*/  LOP3.LUT P0, RZ, R0, 0x3, R56, 0x48, !PT ;  /* 0x0000000300ff7812 */ /* 0x000ff60007804838 */
[----:B------:R-:W-:Y:S02]  /*7b70*/  @!UPT UIADD3 URZ, UPT, UPT, URZ, URZ, URZ ;  /* 0x000000fffffff290 */ /* 0x000fe4000fffe0ff */
[----:B------:R-:W-:Y:S05]  /*7b80*/  @!P0 BRA `(.L_x_127) ;  /* 0x0000000000408947 */ /* 0x000fea0003800000 */
[----:B------:R-:W1:Y:S01]  /*7b90*/  LDCU.64 UR8, c[0x4][0x70] ;  /* 0x01000e00ff0877ac */ /* 0x000e620008000a00 */
[----:B----4-:R-:W-:Y:S01]  /*7ba0*/  MOV R3, 0x0 ;  /* 0x0000000000037802 */ /* 0x010fe20000000f00 */
[----:B------:R-:W-:Y:S02]  /*7bb0*/  HFMA2 R12, -RZ, RZ, 0, 5.9604644775390625e-08 ;  /* 0x00000001ff0c7431 */ /* 0x000fe400000001ff */
[----:B------:R-:W-:Y:S02]  /*7bc0*/  IMAD.MOV.U32 R8, RZ, RZ, 0x192 ;  /* 0x00000192ff087424 */ /* 0x000fe400078e00ff */
[----:B------:R-:W-:Y:S01]  /*7bd0*/  IMAD.MOV.U32 R13, RZ, RZ, RZ ;  /* 0x000000ffff0d7224 */ /* 0x000fe200078e00ff */
[----:B------:R-:W3:Y:S01]  /*7be0*/  LDCU.64 UR6, c[0x4][0x78] ;  /* 0x01000f00ff0677ac */ /* 0x000ee20008000a00 */
[----:B------:R-:W4:Y:S01]  /*7bf0*/  LDC.64 R2, c[0x4][R3] ;  /* 0x0100000003027b82 */ /* 0x000f220000000a00 */
[----:B------:R-:W5:Y:S01]  /*7c00*/  LDCU.64 UR4, c[0x4][0x10] ;  /* 0x01000200ff0477ac */ /* 0x000f620008000a00 */
[----:B-1----:R-:W-:Y:S01]  /*7c10*/  MOV R5, UR9 ;  /* 0x0000000900057c02 */ /* 0x002fe20008000f00 */
[----:B------:R-:W-:Y:S01]  /*7c20*/  IMAD.U32 R4, RZ, RZ, UR8 ;  /* 0x00000008ff047e24 */ /* 0x000fe2000f8e00ff */
[----:B---3--:R-:W-:Y:S01]  /*7c30*/  MOV R7, UR7 ;  /* 0x0000000700077c02 */ /* 0x008fe20008000f00 */
[----:B------:R-:W-:Y:S01]  /*7c40*/  IMAD.U32 R6, RZ, RZ, UR6 ;  /* 0x00000006ff067e24 */ /* 0x000fe2000f8e00ff */
[----:B-----5:R-:W-:Y:S01]  /*7c50*/  MOV R11, UR5 ;  /* 0x00000005000b7c02 */ /* 0x020fe20008000f00 */
[----:B------:R-:W-:Y:S02]  /*7c60*/  IMAD.U32 R10, RZ, RZ, UR4 ;  /* 0x00000004ff0a7e24 */ /* 0x000fe4000f8e00ff */
[----:B------:R-:W-:Y:S07]  /*7c70*/  LEPC R20, `(.L_x_127) ;  /* 0x000000001014794e */ /* 0x000fee0000000000 */
[----:B--2-4-:R-:W-:Y:S05]  /*7c80*/  CALL.ABS.NOINC R2 ;  /* 0x0000000002007343 */ /* 0x014fea0003c00000 */
.L_x_127:
[----:B------:R-:W-:Y:S05]  /*7c90*/  WARPSYNC.ALL ;  /* 0x0000000000007948 */ /* 0x000fea0003800000 */
[----:B------:R-:W-:Y:S01]  /*7ca0*/  R2UR UR4, R25 ;  /* 0x00000000190472ca */ /* 0x000fe200000e0000 */
[----:B------:R-:W-:Y:S01]  /*7cb0*/  BSSY.RECONVERGENT B0, `(.L_x_128) ;  /* 0x0000045000007945 */ /* 0x000fe20003800200 */
[----:B------:R-:W-:Y:S02]  /*7cc0*/  ISETP.NE.AND P6, PT, R71, RZ, PT ;  /* 0x000000ff4700720c */ /* 0x000fe40003fc5270 */
[----:B------:R-:W-:Y:S02]  /*7cd0*/  ISETP.NE.AND P0, PT, R70, RZ, PT ;  /* 0x000000ff4600720c */ /* 0x000fe40003f05270 */
[----:B------:R-:W-:Y:S07]  /*7ce0*/  MOV R20, UR48 ;  /* 0x0000003000147c02 */ /* 0x000fee0008000f00 */
[----:B----4-:R-:W1:Y:S02]  /*7cf0*/  LDTM.x16 R4, tmem[UR4+0x10] ;  /* 0x00001004000479ee */ /* 0x010e640008240000 */
[----:B------:R-:W-:Y:S01]  /*7d00*/  @P6 LEA R20, R20, UR43, 0x3 ;  /* 0x0000002b14146c11 */ /* 0x000fe2000f8e18ff */
[C---:B-1----:R-:W-:Y:S01]  /*7d10*/  FMUL R0, R24.reuse, R4 ;  /* 0x0000000418007220 */ /* 0x042fe20000400000 */
        /* <DEDUP_REMOVED lines=33> */
[----:B------:R-:W-:Y:S01]  /*7f30*/  FFMA R15, R27, R47, R19 ;  /* 0x0000002f1b0f7223 */ /* 0x000fe20000000013 */
[----:B------:R-:W-:Y:S02]  /*7f40*/  MOV R16, UR61 ;  /* 0x0000003d00107c02 */ /* 0x000fe40008000f00 */
[----:B------:R-:W-:Y:S02]  /*7f50*/  @P6 IADD3 R17, PT, PT, R20, 0x50, RZ ;  /* 0x0000005014116810 */ /* 0x000fe40007ffe0ff */
[----:B------:R1:W-:Y:S01]  /*7f60*/  STS.128 [R62+0x2030], R12 ;  /* 0x0020300c3e007388 */ /* 0x0003e20000000c00 */
[----:B------:R-:W-:Y:S02]  /*7f70*/  LEA R0, R73, UR43, 0x3 ;  /* 0x0000002b49007c11 */ /* 0x000fe4000f8e18ff */
[----:B------:R-:W-:Y:S01]  /*7f80*/  @P6 PRMT R16, R16, 0x654, R17 ;  /* 0x0000065410106816 */ /* 0x000fe20000000011 */
[----:B------:R-:W-:Y:S01]  /*7f90*/  @!PT LDS RZ, [RZ] ;  /* 0x00000000fffff984 */ /* 0x000fe20000000800 */
[----:B------:R-:W-:Y:S01]  /*7fa0*/  @!PT LDS RZ, [RZ] ;  /* 0x00000000fffff984 */ /* 0x000fe20000000800 */
[----:B------:R-:W-:Y:S01]  /*7fb0*/  @!PT LDS RZ, [RZ] ;  /* 0x00000000fffff984 */ /* 0x000fe20000000800 */
[----:B------:R-:W-:Y:S01]  /*7fc0*/  @!PT LDS RZ, [RZ] ;  /* 0x00000000fffff984 */ /* 0x000fe20000000800 */
[----:B------:R3:W-:Y:S06]  /*7fd0*/  MEMBAR.ALL.CTA ;  /* 0x0000000000007992 */ /* 0x0007ec0000008000 */
[----:B---3--:R-:W3:Y:S01]  /*7fe0*/  FENCE.VIEW.ASYNC.S ;  /* 0x00000000000073c6 */ /* 0x008ee20000000000 */
[----:B------:R-:W-:Y:S01]  /*7ff0*/  @P6 SHF.L.U32 R2, R65, 0x1f, RZ ;  /* 0x0000001f41026819 */ /* 0x000fe200000006ff */
[----:B---3--:R-:W-:Y:S06]  /*8000*/  BAR.SYNC.DEFER_BLOCKING 0x1, 0x80 ;  /* 0x0042000000007b1d */ /* 0x008fec0000010000 */
[----:B------:R-:W-:Y:S05]  /*8010*/  @P0 BRA `(.L_x_129) ;  /* 0x0000000000380947 */ /* 0x000fea0003800000 */
[----:B------:R-:W-:Y:S02]  /*8020*/  UIADD3 UR4, UP0, UPT, UR62, 0x680, URZ ;  /* 0x000006803e047890 */ /* 0x000fe4000ff1e0ff */
[----:B------:R-:W-:Y:S02]  /*8030*/  UIADD3 UR13, UPT, UPT, UR45, 0x10, URZ ;  /* 0x000000102d0d7890 */ /* 0x000fe4000fffe0ff */
[----:B------:R-:W-:Y:S02]  /*8040*/  UIADD3 UR12, UPT, UPT, UR43, 0x2200, URZ ;  /* 0x000022002b0c7890 */ /* 0x000fe4000fffe0ff */
[----:B------:R-:W-:Y:S01]  /*8050*/  UIADD3.X UR5, UPT, UPT, URZ, UR63, URZ, UP0, !UPT ;  /* 0x0000003fff057290 */ /* 0x000fe200087fe4ff */
[----:B------:R-:W-:Y:S01]  /*8060*/  UMOV UR14, UR46 ;  /* 0x0000002e000e7c82 */ /* 0x000fe20008000000 */
[----:B------:R-:W-:Y:S01]  /*8070*/  UMOV UR15, UR60 ;  /* 0x0000003c000f7c82 */ /* 0x000fe20008000000 */
[----:B------:R-:W-:Y:S02]  /*8080*/  UIADD3 UR9, UPT, UPT, UR45, 0x50, URZ ;  /* 0x000000502d097890 */ /* 0x000fe4000fffe0ff */
[----:B------:R-:W-:Y:S01]  /*8090*/  UIADD3 UR8, UPT, UPT, UR43, 0x3200, URZ ;  /* 0x000032002b087890 */ /* 0x000fe2000fffe0ff */
[----:B------:R-:W-:Y:S03]  /*80a0*/  UMOV UR10, UR46 ;  /* 0x0000002e000a7c82 */ /* 0x000fe60008000000 */
[----:B------:R3:W-:Y:S01]  /*80b0*/  UTMASTG.3D [UR12], [UR4] ;  /* 0x0000000c040073b5 */ /* 0x0007e20008010000 */
[----:B------:R-:W-:Y:S04]  /*80c0*/  UMOV UR11, UR60 ;  /* 0x0000003c000b7c82 */ /* 0x000fe80008000000 */
[----:B------:R3:W-:Y:S01]  /*80d0*/  UTMASTG.3D [UR8], [UR4] ;  /* 0x00000008040073b5 */ /* 0x0007e20008010000 */
[----:B------:R0:W-:Y:S01]  /*80e0*/  UTMACMDFLUSH ;  /* 0x00000000000079b7 */ /* 0x0001e20000000000 */
[----:B---3--:R-:W-:Y:S04]  /*80f0*/  DEPBAR.LE SB0, 0x1 ;  /* 0x000080400000791a */ /* 0x008fe80000000000 */
.L_x_129:
[----:B------:R-:W-:Y:S05]  /*8100*/  BSYNC.RECONVERGENT B0 ;  /* 0x0000000000007941 */ /* 0x000fea0003800200 */
.L_x_128:
[----:B------:R-:W-:Y:S01]  /*8110*/  BAR.SYNC.DEFER_BLOCKING 0x1, 0x80 ;  /* 0x0042000000007b1d */ /* 0x000fe20000010000 */
[----:B------:R-:W-:Y:S04]  /*8120*/  UIADD3 UR4, UPT, UPT, UR48, 0x1, URZ ;  /* 0x0000000130047890 */ /* 0x000fe8000fffe0ff */
[----:B------:R-:W-:Y:S04]  /*8130*/  UISETP.NE.AND UP0, UPT, UR4, 0x4, UPT ;  /* 0x000000040400788c */ /* 0x000fe8000bf05270 */
[----:B------:R-:W-:Y:S01]  /*8140*/  USEL UR44, UR4, URZ, UP0 ;  /* 0x000000ff042c7287 */ /* 0x000fe20008000000 */
[----:B------:R3:W-:Y:S01]  /*8150*/  @P6 SYNCS.ARRIVE.TRANS64.RED.A1T0 RZ, [R16+URZ], RZ ;  /* 0x000000ff10ff69a7 */ /* 0x0007e200081004ff */
[----:B------:R-:W-:Y:S01]  /*8160*/  BSSY B1, `(.L_x_130) ;  /* 0x0000017000017945 */ /* 0x000fe20003800000 */
[----:B------:R-:W4:Y:S02]  /*8170*/  @P6 SYNCS.PHASECHK.TRANS64.TRYWAIT P0, [R0+URZ+0x30], R2 ;  /* 0x00003002000065a7 */ /* 0x000f2400080011ff */
[----:B----4-:R-:W-:Y:S01]  /*8180*/  @P6 SEL R74, RZ, 0x1, !P0 ;  /* 0x00000001ff4a6807 */ /* 0x010fe20004000000 */
[----:B---3--:R-:W-:Y:S06]  /*8190*/  @!P6 BRA `(.L_x_131) ;  /* 0x00000000004ce947 */ /* 0x008fec0003800000 */
        /* <DEDUP_REMOVED lines=9> */
[----:B------:R-:W-:Y:S04]  /*8230*/  SHF.L.U32 R6, R65, 0x1f, RZ ;  /* 0x0000001f41067819 */ /* 0x000fe800000006ff */
[----:B------:R-:W1:Y:S02]  /*8240*/  SYNCS.PHASECHK.TRANS64.TRYWAIT P0, [R0+URZ+0x30], R6 ;  /* 0x00003006000075a7 */ /* 0x000e6400080011ff */
[----:B-1----:R-:W-:Y:S05]  /*8250*/  @!P0 BRA `(.L_x_134) ;  /* 0x0000001c00588947 */ /* 0x002fea0003800000 */
.L_x_133:
[----:B------:R-:W-:Y:S05]  /*8260*/  BSYNC B0 ;  /* 0x0000000000007941 */ /* 0x000fea0003800000 */
.L_x_132:
[----:B------:R-:W-:Y:S02]  /*8270*/  ISETP.NE.AND P0, PT, R75, RZ, PT ;  /* 0x000000ff4b00720c */ /* 0x000fe40003f05270 */
[----:B------:R-:W-:Y:S11]  /*8280*/  IADD3 R73, PT, PT, R73, 0x1, RZ ;  /* 0x0000000149497810 */ /* 0x000ff60007ffe0ff */
[----:B------:R3:W4:Y:S04]  /*8290*/  @P0 LDS.128 R32, [R5] ;  /* 0x0000000005200984 */ /* 0x0007280000000c00 */
[----:B------:R3:W1:Y:S04]  /*82a0*/  @P0 LDS.128 R36, [R4+0x10] ;  /* 0x0000100004240984 */ /* 0x0006680000000c00 */
[----:B------:R3:W1:Y:S04]  /*82b0*/  @P0 LDS.128 R40, [R3+0x20] ;  /* 0x0000200003280984 */ /* 0x0006680000000c00 */
[----:B------:R3:W1:Y:S02]  /*82c0*/  @P0 LDS.128 R44, [R2+0x30] ;  /* 0x00003000022c0984 */ /* 0x0006640000000c00 */
.L_x_131:
[----:B------:R-:W-:Y:S05]  /*82d0*/  BSYNC B1 ;  /* 0x0000000000017941 */ /* 0x000fea0003800000 */
.L_x_130:
[----:B-1----:R-:W-:Y:S05]  /*82e0*/  VIADD R0, R25, 0x20 ;  /* 0x0000002019007836 */ /* 0x002fea0000000000 */
[----:B------:R-:W-:Y:S04]  /*82f0*/  SHF.R.U32.HI R0, RZ, 0x15, R0 ;  /* 0x00000015ff007819 */ /* 0x000fe80000011600 */
[----:B------:R-:W-:Y:S11]  /*8300*/  LOP3.LUT P0, RZ, R0, 0x3, R56, 0x48, !PT ;  /* 0x0000000300ff7812 */ /* 0x000ff60007804838 */
[----:B------:R-:W-:Y:S02]  /*8310*/  @!UPT UIADD3 URZ, UPT, UPT, URZ, URZ, URZ ;  /* 0x000000fffffff290 */ /* 0x000fe4000fffe0ff */
[----:B------:R-:W-:Y:S05]  /*8320*/  @!P0 BRA `(.L_x_135) ;  /* 0x0000000000408947 */ /* 0x000fea0003800000 */
[----:B------:R-:W1:Y:S01]  /*8330*/  LDCU.64 UR8, c[0x4][0x70] ;  /* 0x01000e00ff0877ac */ /* 0x000e620008000a00 */
[----:B---3--:R-:W-:Y:S01]  /*8340*/  MOV R3, 0x0 ;  /* 0x0000000000037802 */ /* 0x008fe20000000f00 */
[----:B------:R-:W-:Y:S02]  /*8350*/  HFMA2 R12, -RZ, RZ, 0, 5.9604644775390625e-08 ;  /* 0x00000001ff0c7431 */ /* 0x000fe400000001ff */
[----:B------:R-:W-:Y:S02]  /*8360*/  IMAD.MOV.U32 R8, RZ, RZ, 0x192 ;  /* 0x00000192ff087424 */ /* 0x000fe400078e00ff */
[----:B------:R-:W-:Y:S01]  /*8370*/  IMAD.MOV.U32 R13, RZ, RZ, RZ ;  /* 0x000000ffff0d7224 */ /* 0x000fe200078e00ff */
[----:B------:R-:W3:Y:S01]  /*8380*/  LDCU.64 UR6, c[0x4][0x78] ;  /* 0x01000f00ff0677ac */ /* 0x000ee20008000a00 */
[----:B------:R-:W2:Y:S01]  /*8390*/  LDC.64 R2, c[0x4][R3] ;  /* 0x0100000003027b82 */ /* 0x000ea20000000a00 */
        /* <DEDUP_REMOVED lines=9> */
.L_x_135:
[----:B------:R-:W-:Y:S05]  /*8430*/  WARPSYNC.ALL ;  /* 0x0000000000007948 */ /* 0x000fea0003800000 */
[----:B------:R-:W-:Y:S01]  /*8440*/  R2UR UR4, R25 ;  /* 0x00000000190472ca */ /* 0x000fe200000e0000 */
[----:B------:R-:W-:Y:S01]  /*8450*/  BSSY.RECONVERGENT B0, `(.L_x_136) ;  /* 0x0000045000007945 */ /* 0x000fe20003800200 */
[----:B------:R-:W-:Y:S02]  /*8460*/  ISETP.NE.AND P6, PT, R71, RZ, PT ;  /* 0x000000ff4700720c */ /* 0x000fe40003fc5270 */
[----:B------:R-:W-:Y:S02]  /*8470*/  ISETP.NE.AND P0, PT, R70, RZ, PT ;  /* 0x000000ff4600720c */ /* 0x000fe40003f05270 */
[----:B------:R-:W-:Y:S07]  /*8480*/  MOV R20, UR44 ;  /* 0x0000002c00147c02 */ /* 0x000fee0008000f00 */
[----:B---3--:R-:W1:Y:S02]  /*8490*/  LDTM.x16 R4, tmem[UR4+0x20] ;  /* 0x00002004000479ee */ /* 0x008e640008240000 */
[----:B------:R-:W-:Y:S01]  /*84a0*/  @P6 LEA R20, R20, UR43, 0x3 ;  /* 0x0000002b14146c11 */ /* 0x000fe2000f8e18ff */
[C---:B-1----:R-:W-:Y:S01]  /*84b0*/  FMUL R0, R24.reuse, R4 ;  /* 0x0000000418007220 */ /* 0x042fe20000400000 */
[C---:B------:R-:W-:Y:S01]  /*84c0*/  FMUL R2, R24.reuse, R5 ;  /* 0x0000000518027220 */ /* 0x040fe20000400000 */
[C---:B------:R-:W-:Y:S01]  /*84d0*/  FMUL R3, R24.reuse, R6 ;  /* 0x0000000618037220 */ /* 0x040fe20000400000 */
[C---:B------:R-:W-:Y:S01]  /*84e0*/  FMUL R7, R24.reuse, R7 ;  /* 0x0000000718077220 */ /* 0x040fe20000400000 */
[C---:B----4-:R-:W-:Y:S01]  /*84f0*/  FFMA R28, R27.reuse, R32, R0 ;  /* 0x000000201b1c7223 */ /* 0x050fe20000000000 */
        /* <DEDUP_REMOVED lines=58> */
.L_x_137:
[----:B------:R-:W-:Y:S05]  /*88a0*/  BSYNC.RECONVERGENT B0 ;  /* 0x0000000000007941 */ /* 0x000fea0003800200 */
.L_x_136:
        /* <DEDUP_REMOVED lines=21> */
.L_x_141:
[----:B------:R-:W-:Y:S05]  /*8a00*/  BSYNC B0 ;  /* 0x0000000000007941 */ /* 0x000fea0003800000 */
.L_x_140:
[----:B------:R-:W-:Y:S11]  /*8a10*/  ISETP.NE.AND P0, PT, R75, RZ, PT ;  /* 0x000000ff4b00720c */ /* 0x000ff60003f05270 */
[----:B------:R-:W-:Y:S02]  /*8a20*/  @!UPT UIADD3 URZ, UPT, UPT, URZ, URZ, URZ ;  /* 0x000000fffffff290 */ /* 0x000fe4000fffe0ff */
[----:B------:R3:W4:Y:S04]  /*8a30*/  @P0 LDS.128 R32, [R4] ;  /* 0x0000000004200984 */ /* 0x0007280000000c00 */
[----:B------:R3:W1:Y:S04]  /*8a40*/  @P0 LDS.128 R36, [R3+0x10] ;  /* 0x0000100003240984 */ /* 0x0006680000000c00 */
[----:B------:R3:W1:Y:S04]  /*8a50*/  @P0 LDS.128 R40, [R2+0x20] ;  /* 0x0000200002280984 */ /* 0x0006680000000c00 */
[----:B------:R3:W1:Y:S02]  /*8a60*/  @P0 LDS.128 R44, [R73+0x30] ;  /* 0x00003000492c0984 */ /* 0x0006640000000c00 */
.L_x_139:
[----:B------:R-:W-:Y:S05]  /*8a70*/  BSYNC B1 ;  /* 0x0000000000017941 */ /* 0x000fea0003800000 */
.L_x_138:
        /* <DEDUP_REMOVED lines=21> */
.L_x_143:
[----:B------:R-:W-:Y:S01]  /*8bd0*/  ISETP.NE.AND P0, PT, R70, RZ, PT ;  /* 0x000000ff4600720c */ /* 0x000fe20003f05270 */
[----:B------:R-:W-:Y:S05]  /*8be0*/  WARPSYNC.ALL ;  /* 0x0000000000007948 */ /* 0x000fea0003800000 */
[----:B------:R-:W-:Y:S01]  /*8bf0*/  R2UR UR4, R25 ;  /* 0x00000000190472ca */ /* 0x000fe200000e0000 */
[----:B------:R-:W-:Y:S01]  /*8c00*/  BSSY.RECONVERGENT B0, `(.L_x_144) ;  /* 0x0000040000007945 */ /* 0x000fe20003800200 */
[----:B------:R-:W-:Y:S04]  /*8c10*/  IADD3 R72, PT, PT, R72, 0xc0, RZ ;  /* 0x000000c048487810 */ /* 0x000fe80007ffe0ff */
[----:B------:R-:W-:Y:S07]  /*8c20*/  LOP3.LUT R72, R72, 0xfefffff8, RZ, 0xc0, !PT ;  /* 0xfefffff848487812 */ /* 0x000fee00078ec0ff */
[----:B---3--:R-:W1:Y:S01]  /*8c30*/  LDTM.x16 R4, tmem[UR4+0x30] ;  /* 0x00003004000479ee */ /* 0x008e620008240000 */
[----:B------:R-:W-:Y:S01]  /*8c40*/  NOP ;  /* 0x0000000000007918 */ /* 0x000fe20000000000 */
[----:B-1----:R1:W-:Y:S01]  /*8c50*/  SYNCS.ARRIVE.TRANS64.RED.A1T0 RZ, [R72+URZ], RZ ;  /* 0x000000ff48ff79a7 */ /* 0x0023e200081004ff */
[C---:B------:R-:W-:Y:S01]  /*8c60*/  FMUL R0, R24.reuse, R4 ;  /* 0x0000000418007220 */ /* 0x040fe20000400000 */
        /* <DEDUP_REMOVED lines=57> */
.L_x_145:
[----:B------:R-:W-:Y:S05]  /*9000*/  BSYNC.RECONVERGENT B0 ;  /* 0x0000000000007941 */ /* 0x000fea0003800200 */
.L_x_144:
[----:B------:R-:W-:Y:S01]  /*9010*/  BAR.SYNC.DEFER_BLOCKING 0x1, 0x80 ;  /* 0x0042000000007b1d */ /* 0x000fe20000010000 */
[----:B------:R-:W-:Y:S01]  /*9020*/  UISETP.NE.AND UP0, UPT, UR49, -0x4, UPT ;  /* 0xfffffffc3100788c */ /* 0x000fe2000bf05270 */
[----:B------:R-:W-:Y:S08]  /*9030*/  IADD3 R22, PT, PT, R22, 0x1, RZ ;  /* 0x0000000116167810 */ /* 0x000ff00007ffe0ff */
[----:B------:R-:W-:Y:S05]  /*9040*/  BRA.U !UP0, `(.L_x_146) ;  /* 0x0000000108287547 */ /* 0x000fea000b800000 */
[----:B------:R-:W-:Y:S01]  /*9050*/  ISETP.NE.AND P0, PT, R71, RZ, PT ;  /* 0x000000ff4700720c */ /* 0x000fe20003f05270 */
[----:B------:R-:W-:Y:S01]  /*9060*/  IMAD.U32 R2, RZ, RZ, UR48 ;  /* 0x00000030ff027e24 */ /* 0x000fe2000f8e00ff */
[----:B------:R-:W-:Y:S01]  /*9070*/  UIADD3 UR4, UPT, UPT, UR48, 0x1, URZ ;  /* 0x0000000130047890 */ /* 0x000fe2000fffe0ff */
[----:B------:R-:W-:Y:S03]  /*9080*/  IMAD.U32 R0, RZ, RZ, UR61 ;  /* 0x0000003dff007e24 */ /* 0x000fe6000f8e00ff */
[----:B------:R-:W-:Y:S04]  /*9090*/  UISETP.NE.AND UP0, UPT, UR4, 0x4, UPT ;  /* 0x000000040400788c */ /* 0x000fe8000bf05270 */
[----:B------:R-:W-:Y:S03]  /*90a0*/  USEL UR48, UR4, URZ, UP0 ;  /* 0x000000ff04307287 */ /* 0x000fe60008000000 */
[----:B------:R-:W-:Y:S05]  /*90b0*/  @P0 LEA R2, R2, UR43, 0x3 ;  /* 0x0000002b02020c11 */ /* 0x000fea000f8e18ff */
[----:B------:R-:W-:Y:S05]  /*90c0*/  @P0 VIADD R2, R2, 0x50 ;  /* 0x0000005002020836 */ /* 0x000fea0000000000 */
[----:B------:R-:W-:Y:S04]  /*90d0*/  @P0 PRMT R0, R0, 0x654, R2 ;  /* 0x0000065400000816 */ /* 0x000fe80000000002 */
[----:B------:R3:W-:Y:S03]  /*90e0*/  @P0 SYNCS.ARRIVE.TRANS64.RED.A1T0 RZ, [R0+URZ], RZ ;  /* 0x000000ff00ff09a7 */ /* 0x0007e600081004ff */
.L_x_146:
[----:B------:R-:W-:Y:S01]  /*90f0*/  R2UR UR5, R57 ;  /* 0x00000000390572ca */ /* 0x000fe200000e0000 */
[----:B------:R-:W-:Y:S01]  /*9100*/  UISETP.NE.AND UP0, UPT, UR59, URZ, UPT ;  /* 0x000000ff3b00728c */ /* 0x000fe2000bf05270 */
[----:B------:R-:W-:Y:S01]  /*9110*/  R2UR UR4, R58 ;  /* 0x000000003a0472ca */ /* 0x000fe200000e0000 */
[----:B------:R-:W-:Y:S01]  /*9120*/  UIADD3 UR49, UPT, UPT, UR49, 0x4, URZ ;  /* 0x0000000431317890 */ /* 0x000fe2000fffe0ff */
[----:B------:R-:W-:Y:S01]  /*9130*/  ISETP.NE.AND P0, PT, R61, 0x2, PT ;  /* 0x000000023d00780c */ /* 0x000fe20003f05270 */
[----:B------:R-:W-:Y:S01]  /*9140*/  UMOV UR60, UR58 ;  /* 0x0000003a003c7c82 */ /* 0x000fe20008000000 */
[----:B------:R-:W-:Y:S02]  /*9150*/  ISETP.NE.AND P1, PT, R22, 0x4, PT ;  /* 0x000000041600780c */ /* 0x000fe40003f25270 */
[----:B------:R-:W-:Y:S02]  /*9160*/  SEL R2, RZ, 0x1, P0 ;  /* 0x00000001ff027807 */ /* 0x000fe40000000000 */
[----:B---3--:R-:W-:Y:S02]  /*9170*/  SEL R0, RZ, 0x1, P1 ;  /* 0x00000001ff007807 */ /* 0x008fe40000800000 */
[----:B------:R-:W-:Y:S01]  /*9180*/  LOP3.LUT R63, R63, R2, RZ, 0x3c, !PT ;  /* 0x000000023f3f7212 */ /* 0x000fe200078e3cff */
[----:B------:R-:W-:Y:S01]  /*9190*/  UIADD3 UR20, UPT, UPT, UR36, UR5, URZ ;  /* 0x0000000524147290 */ /* 0x000fe2000fffe0ff */
[----:B------:R-:W-:Y:S01]  /*91a0*/  LOP3.LUT R64, R64, R0, RZ, 0x3c, !PT ;  /* 0x0000000040407212 */ /* 0x000fe200078e3cff */
[----:B------:R-:W-:Y:S01]  /*91b0*/  UIADD3 UR24, UPT, UPT, UR37, UR4, URZ ;  /* 0x0000000425187290 */ /* 0x000fe2000fffe0ff */
[----:B------:R-:W-:Y:S02]  /*91c0*/  SEL R61, R61, RZ, P0 ;  /* 0x000000ff3d3d7207 */ /* 0x000fe40000000000 */
[----:B------:R-:W-:Y:S01]  /*91d0*/  SEL R22, R22, RZ, P1 ;  /* 0x000000ff16167207 */ /* 0x000fe20000800000 */
[----:B------:R-:W-:Y:S08]  /*91e0*/  BRA.U UP0, `(.L_x_147) ;  /* 0xffffffd100b87547 */ /* 0x000ff0000b83ffff */
[----:B------:R-:W3:Y:S01]  /*91f0*/  LDCU.64 UR4, c[0x0][0x888] ;  /* 0x00011100ff0477ac */ /* 0x000ee20008000a00 */
[----:B------:R-:W4:Y:S01]  /*9200*/  LDCU.64 UR6, c[0x0][0x890] ;  /* 0x00011200ff0677ac */ /* 0x000f220008000a00 */
[----:B---3--:R-:W-:Y:S02]  /*9210*/  ISETP.NE.U32.AND P2, PT, RZ, UR4, PT ;  /* 0x00000004ff007c0c */ /* 0x008fe4000bf45070 */
[----:B----4-:R-:W-:Y:S02]  /*9220*/  ISETP.NE.U32.AND P1, PT, RZ, UR6, PT ;  /* 0x00000006ff007c0c */ /* 0x010fe4000bf25070 */
[----:B------:R-:W-:Y:S02]  /*9230*/  ISETP.NE.AND.EX P2, PT, RZ, UR5, PT, P2 ;  /* 0x00000005ff007c0c */ /* 0x000fe4000bf45320 */
[----:B------:R-:W-:-:S13]  /*9240*/  ISETP.NE.AND.EX P0, PT, RZ, UR7, PT, P1 ;  /* 0x00000007ff007c0c */ /* 0x000fda000bf05310 */
[----:B------:R-:W-:Y:S05]  /*9250*/  @P2 BRA P0, `(.L_x_148) ;  /* 0x00000000003c2947 */ /* 0x000fea0000000000 */
[----:B------:R-:W-:-:S13]  /*9260*/  ISETP.NE.AND.EX P1, PT, RZ, UR7, PT, P1 ;  /* 0x00000007ff007c0c */ /* 0x000fda000bf25310 */
[----:B------:R-:W-:Y:S05]  /*9270*/  @P1 BRA `(.L_x_149) ;  /* 0x00000000000c1947 */ /* 0x000fea0003800000 */
[----:B------:R-:W-:-:S13]  /*9280*/  FSETP.NEU.AND P0, PT, R27, RZ, PT ;  /* 0x000000ff1b00720b */ /* 0x000fda0003f0d000 */
[----:B------:R-:W-:Y:S05]  /*9290*/  @!P0 EXIT ;  /* 0x000000000000894d */ /* 0x000fea0003800000 */
[----:B------:R-:W-:Y:S05]  /*92a0*/  BRA `(.L_x_148) ;  /* 0x0000000000287947 */ /* 0x000fea0003800000 */
.L_x_149:
[----:B------:R-:W-:Y:S01]  /*92b0*/  ISETP.NE.AND P0, PT, R60, RZ, PT ;  /* 0x000000ff3c00720c */ /* 0x000fe20003f05270 */
[----:B------:R-:W-:-:S12]  /*92c0*/  BSSY.RECONVERGENT B0, `(.L_x_148) ;  /* 0x0000008000007945 */ /* 0x000fd80003800200 */
[----:B------:R-:W-:Y:S05]  /*92d0*/  @P0 BRA `(.L_x_150) ;  /* 0x0000000000100947 */ /* 0x000fea0003800000 */
[----:B------:R-:W-:-:S04]  /*92e0*/  ISETP.NE.U32.AND P0, PT, RZ, UR4, PT ;  /* 0x00000004ff007c0c */ /* 0x000fc8000bf05070 */
[----:B------:R-:W-:-:S13]  /*92f0*/  ISETP.NE.AND.EX P0, PT, RZ, UR5, PT, P0 ;  /* 0x00000005ff007c0c */ /* 0x000fda000bf05300 */
[----:B------:R-:W-:Y:S05]  /*9300*/  @!P0 EXIT ;  /* 0x000000000000894d */ /* 0x000fea0003800000 */
[----:B------:R-:W-:Y:S05]  /*9310*/  BRA `(.L_x_151) ;  /* 0x0000000000087947 */ /* 0x000fea0003800000 */
.L_x_150:
[----:B------:R-:W-:-:S13]  /*9320*/  FSETP.NEU.AND P0, PT, R27, RZ, PT ;  /* 0x000000ff1b00720b */ /* 0x000fda0003f0d000 */
[----:B------:R-:W-:Y:S05]  /*9330*/  @!P0 EXIT ;  /* 0x000000000000894d */ /* 0x000fea0003800000 */
.L_x_151:
[----:B------:R-:W-:Y:S05]  /*9340*/  BSYNC.RECONVERGENT B0 ;  /* 0x0000000000007941 */ /* 0x000fea0003800200 */
.L_x_148:
[----:B------:R-:W-:Y:S01]  /*9350*/  ULEA UR6, UR48, UR43, 0x3 ;  /* 0x0000002b30067291 */ /* 0x000fe2000f8e18ff */
[----:B------:R-:W-:-:S04]  /*9360*/  DEPBAR.LE SB0, 0x0 ;  /* 0x000080000000791a */ /* 0x000fc80000000000 */
[----:B------:R-:W-:-:S04]  /*9370*/  UIADD3 UR6, UPT, UPT, UR6, 0x50, URZ ;  /* 0x0000005006067890 */ /* 0x000fc8000fffe0ff */
[----:B------:R-:W-:-:S09]  /*9380*/  UPRMT UR6, UR61, 0x654, UR6 ;  /* 0x000006543d067896 */ /* 0x000fd20008000006 */
[----:B------:R-:W-:Y:S01]  /*9390*/  SYNCS.ARRIVE.TRANS64.RED.A1T0 RZ, [UR6], RZ ;  /* 0x000000ffffff79a7 */ /* 0x000fe20008100406 */
[----:B------:R-:W-:Y:S05]  /*93a0*/  EXIT ;  /* 0x000000000000794d */ /* 0x000fea0003800000 */
.L_x_24:
[----:B--2---:R2:W3:Y:S02]  /*93b0*/  SYNCS.PHASECHK.TRANS64.TRYWAIT P0, [R0+URZ+0xf0], R2 ;  /* 0x0000f002000075a7 */ /* 0x0044e400080011ff */
[----:B---3--:R-:W-:Y:S05]  /*93c0*/  @!P0 NANOSLEEP.SYNCS 0x989680 ;  /* 0x009896800000895d */ /* 0x008fea0003900000 */
[----:B------:R-:W3:Y:S02]  /*93d0*/  @!P0 SYNCS.PHASECHK.TRANS64 P0, [R0+URZ+0xf0], R2 ;  /* 0x0000f002000085a7 */ /* 0x000ee400080010ff */
[----:B---3--:R-:W-:Y:S05]  /*93e0*/  @!P0 BRA `(.L_x_24) ;  /* 0xfffffffc00f08947 */ /* 0x008fea000383ffff */
[----:B------:R-:W-:Y:S05]  /*93f0*/  BRA `(.L_x_152) ;  /* 0xffffff8400b07947 */ /* 0x000fea000383ffff */
.L_x_27:
[----:B-1----:R-:W-:-:S07]  /*9400*/  MOV R0, UR6 ;  /* 0x0000000600007c02 */ /* 0x002fce0008000f00 */
.L_x_153:
[----:B-1----:R1:W2:Y:S02]  /*9410*/  SYNCS.PHASECHK.TRANS64.TRYWAIT P0, [R0+URZ+0x18], R3 ;  /* 0x00001803000075a7 */ /* 0x0022a400080011ff */
[----:B--2---:R-:W-:Y:S05]  /*9420*/  @!P0 NANOSLEEP.SYNCS 0x989680 ;  /* 0x009896800000895d */ /* 0x004fea0003900000 */
[----:B------:R-:W2:Y:S02]  /*9430*/  @!P0 SYNCS.PHASECHK.TRANS64 P0, [R0+URZ+0x18], R3 ;  /* 0x00001803000085a7 */ /* 0x000ea400080010ff */
[----:B--2---:R-:W-:Y:S05]  /*9440*/  @!P0 BRA `(.L_x_153) ;  /* 0xfffffffc00f08947 */ /* 0x004fea000383ffff */
[----:B------:R-:W-:Y:S05]  /*9450*/  BRA `(.L_x_26) ;  /* 0xffffff8800087947 */ /* 0x000fea000383ffff */
.L_x_36:
[----:B-1----:R-:W-:-:S07]  /*9460*/  MOV R0, UR6 ;  /* 0x0000000600007c02 */ /* 0x002fce0008000f00 */
.L_x_154:
[----:B-1----:R1:W2:Y:S02]  /*9470*/  SYNCS.PHASECHK.TRANS64.TRYWAIT P0, [R0+URZ+0x18], R3 ;  /* 0x00001803000075a7 */ /* 0x0022a400080011ff */
[----:B--2---:R-:W-:Y:S05]  /*9480*/  @!P0 NANOSLEEP.SYNCS 0x989680 ;  /* 0x009896800000895d */ /* 0x004fea0003900000 */
[----:B------:R-:W2:Y:S02]  /*9490*/  @!P0 SYNCS.PHASECHK.TRANS64 P0, [R0+URZ+0x18], R3 ;  /* 0x00001803000085a7 */ /* 0x000ea400080010ff */
[----:B--2---:R-:W-:Y:S05]  /*94a0*/  @!P0 BRA `(.L_x_154) ;  /* 0xfffffffc00f08947 */ /* 0x004fea000383ffff */
[----:B------:R-:W-:Y:S05]  /*94b0*/  BRA `(.L_x_35) ;  /* 0xffffff8c00687947 */ /* 0x000fea000383ffff */
.L_x_43:
[----:B-1----:R1:W4:Y:S02]  /*94c0*/  SYNCS.PHASECHK.TRANS64.TRYWAIT P0, [R3+URZ+0x80], R0 ;  /* 0x00008000030075a7 */ /* 0x00232400080011ff */
[----:B----4-:R-:W-:Y:S05]  /*94d0*/  @!P0 NANOSLEEP.SYNCS 0x989680 ;  /* 0x009896800000895d */ /* 0x010fea0003900000 */
[----:B------:R-:W4:Y:S02]  /*94e0*/  @!P0 SYNCS.PHASECHK.TRANS64 P0, [R3+URZ+0x80], R0 ;  /* 0x00008000030085a7 */ /* 0x000f2400080010ff */
[----:B----4-:R-:W-:Y:S05]  /*94f0*/  @!P0 BRA `(.L_x_43) ;  /* 0xfffffffc00f08947 */ /* 0x010fea000383ffff */
[----:B------:R-:W-:Y:S05]  /*9500*/  BRA `(.L_x_155) ;  /* 0xffffff9000a87947 */ /* 0x000fea000383ffff */
.L_x_47:
[----:B------:R-:W-:-:S07]  /*9510*/  MOV R0, UR4 ;  /* 0x0000000400007c02 */ /* 0x000fce0008000f00 */
.L_x_156:
[----:B-1----:R1:W2:Y:S02]  /*9520*/  SYNCS.PHASECHK.TRANS64.TRYWAIT P0, [R0+URZ], R2 ;  /* 0x00000002000075a7 */ /* 0x0022a400080011ff */
[----:B--2---:R-:W-:Y:S05]  /*9530*/  @!P0 NANOSLEEP.SYNCS 0x989680 ;  /* 0x009896800000895d */ /* 0x004fea0003900000 */
[----:B------:R-:W2:Y:S02]  /*9540*/  @!P0 SYNCS.PHASECHK.TRANS64 P0, [R0+URZ], R2 ;  /* 0x00000002000085a7 */ /* 0x000ea400080010ff */
[----:B--2---:R-:W-:Y:S05]  /*9550*/  @!P0 BRA `(.L_x_156) ;  /* 0xfffffffc00f08947 */ /* 0x004fea000383ffff */
[----:B------:R-:W-:Y:S05]  /*9560*/  BRA `(.L_x_157) ;  /* 0xffffff9800547947 */ /* 0x000fea000383ffff */
.L_x_48:
[----:B------:R-:W-:-:S07]  /*9570*/  MOV R0, UR5 ;  /* 0x0000000500007c02 */ /* 0x000fce0008000f00 */
.L_x_158:
[----:B-1----:R1:W2:Y:S02]  /*9580*/  SYNCS.PHASECHK.TRANS64.TRYWAIT P0, [R0+URZ], R2 ;  /* 0x00000002000075a7 */ /* 0x0022a400080011ff */
[----:B--2---:R-:W-:Y:S05]  /*9590*/  @!P0 NANOSLEEP.SYNCS 0x989680 ;  /* 0x009896800000895d */ /* 0x004fea0003900000 */
[----:B------:R-:W2:Y:S02]  /*95a0*/  @!P0 SYNCS.PHASECHK.TRANS64 P0, [R0+URZ], R2 ;  /* 0x00000002000085a7 */ /* 0x000ea400080010ff */
[----:B--2---:R-:W-:Y:S05]  /*95b0*/  @!P0 BRA `(.L_x_158) ;  /* 0xfffffffc00f08947 */ /* 0x004fea000383ffff */
[----:B------:R-:W-:Y:S05]  /*95c0*/  BRA `(.L_x_159) ;  /* 0xffffff9800607947 */ /* 0x000fea000383ffff */
.L_x_51:
[----:B--2---:R2:W3:Y:S02]  /*95d0*/  SYNCS.PHASECHK.TRANS64.TRYWAIT P0, [R0+URZ+0xe0], R8 ;  /* 0x0000e008000075a7 */ /* 0x0044e400080011ff */
[----:B---3--:R-:W-:Y:S05]  /*95e0*/  @!P0 NANOSLEEP.SYNCS 0x989680 ;  /* 0x009896800000895d */ /* 0x008fea0003900000 */
[----:B------:R-:W3:Y:S02]  /*95f0*/  @!P0 SYNCS.PHASECHK.TRANS64 P0, [R0+URZ+0xe0], R8 ;  /* 0x0000e008000085a7 */ /* 0x000ee400080010ff */
[----:B---3--:R-:W-:Y:S05]  /*9600*/  @!P0 BRA `(.L_x_51) ;  /* 0xfffffffc00f08947 */ /* 0x008fea000383ffff */
[----:B------:R-:W-:Y:S05]  /*9610*/  BRA `(.L_x_160) ;  /* 0xffffff9800c07947 */ /* 0x000fea000383ffff */
.L_x_52:
[----:B------:R-:W-:-:S07]  /*9620*/  MOV R0, UR4 ;  /* 0x0000000400007c02 */ /* 0x000fce0008000f00 */
.L_x_161:
[----:B--2---:R2:W3:Y:S02]  /*9630*/  SYNCS.PHASECHK.TRANS64.TRYWAIT P0, [R0+URZ+0x90], R9 ;  /* 0x00009009000075a7 */ /* 0x0044e400080011ff */
[----:B---3--:R-:W-:Y:S05]  /*9640*/  @!P0 NANOSLEEP.SYNCS 0x989680 ;  /* 0x009896800000895d */ /* 0x008fea0003900000 */
[----:B------:R-:W3:Y:S02]  /*9650*/  @!P0 SYNCS.PHASECHK.TRANS64 P0, [R0+URZ+0x90], R9 ;  /* 0x00009009000085a7 */ /* 0x000ee400080010ff */
[----:B---3--:R-:W-:Y:S05]  /*9660*/  @!P0 BRA `(.L_x_161) ;  /* 0xfffffffc00f08947 */ /* 0x008fea000383ffff */
[----:B------:R-:W-:Y:S05]  /*9670*/  BRA `(.L_x_162) ;  /* 0xffffff9800d07947 */ /* 0x000fea000383ffff */
.L_x_53:
[----:B--2---:R2:W3:Y:S02]  /*9680*/  SYNCS.PHASECHK.TRANS64.TRYWAIT P1, [R0+URZ+0x80], R8 ;  /* 0x00008008000075a7 */ /* 0x0044e400080211ff */
[----:B---3--:R-:W-:Y:S05]  /*9690*/  @!P1 NANOSLEEP.SYNCS 0x989680 ;  /* 0x009896800000995d */ /* 0x008fea0003900000 */
[----:B------:R-:W3:Y:S02]  /*96a0*/  @!P1 SYNCS.PHASECHK.TRANS64 P1, [R0+URZ+0x80], R8 ;  /* 0x00008008000095a7 */ /* 0x000ee400080210ff */
[----:B---3--:R-:W-:Y:S05]  /*96b0*/  @!P1 BRA `(.L_x_53) ;  /* 0xfffffffc00f09947 */ /* 0x008fea000383ffff */
[----:B------:R-:W-:Y:S05]  /*96c0*/  BRA `(.L_x_163) ;  /* 0xffffff9c00007947 */ /* 0x000fea000383ffff */
.L_x_56:
[----:B------:R-:W-:-:S07]  /*96d0*/  MOV R0, UR4 ;  /* 0x0000000400007c02 */ /* 0x000fce0008000f00 */
.L_x_164:
[----:B--2---:R2:W3:Y:S02]  /*96e0*/  SYNCS.PHASECHK.TRANS64.TRYWAIT P0, [R0+URZ+0x90], R2 ;  /* 0x00009002000075a7 */ /* 0x0044e400080011ff */
[----:B---3--:R-:W-:Y:S05]  /*96f0*/  @!P0 NANOSLEEP.SYNCS 0x989680 ;  /* 0x009896800000895d */ /* 0x008fea0003900000 */
[----:B------:R-:W3:Y:S02]  /*9700*/  @!P0 SYNCS.PHASECHK.TRANS64 P0, [R0+URZ+0x90], R2 ;  /* 0x00009002000085a7 */ /* 0x000ee400080010ff */
[----:B---3--:R-:W-:Y:S05]  /*9710*/  @!P0 BRA `(.L_x_164) ;  /* 0xfffffffc00f08947 */ /* 0x008fea000383ffff */
[----:B------:R-:W-:Y:S05]  /*9720*/  BRA `(.L_x_55) ;  /* 0xffffff9c00547947 */ /* 0x000fea000383ffff */
.L_x_65:
[----:B--2---:R-:W-:-:S04]  /*9730*/  MOV R7, UR5 ;  /* 0x0000000500077c02 */ /* 0x004fc80008000f00 */
[----:B------:R2:W3:Y:S03]  /*9740*/  SYNCS.PHASECHK.TRANS64.TRYWAIT P0, [R7+URZ+0x8], R8 ;  /* 0x00000808070075a7 */ /* 0x0004e600080011ff */
[----:B---3--:R-:W-:Y:S05]  /*9750*/  @!P0 NANOSLEEP.SYNCS 0x989680 ;  /* 0x009896800000895d */ /* 0x008fea0003900000 */
[----:B------:R-:W3:Y:S02]  /*9760*/  @!P0 SYNCS.PHASECHK.TRANS64 P0, [R7+URZ+0x8], R8 ;  /* 0x00000808070085a7 */ /* 0x000ee400080010ff */
[----:B---3--:R-:W-:Y:S05]  /*9770*/  @!P0 BRA `(.L_x_65) ;  /* 0xfffffffc00ec8947 */ /* 0x008fea000383ffff */
[----:B------:R-:W-:Y:S05]  /*9780*/  BRA `(.L_x_64) ;  /* 0xffffffa000107947 */ /* 0x000fea000383ffff */
.L_x_67:
[----:B------:R-:W-:Y:S01]  /*9790*/  BSSY B0, `(.L_x_165) ;  /* 0x0000006000007945 */ /* 0x000fe20003800000 */
[----:B------:R-:W-:-:S07]  /*97a0*/  MOV R15, 0xffffffff ;  /* 0xffffffff000f7802 */ /* 0x000fce0000000f00 */
[----:B-12--5:R-:W-:Y:S05]  /*97b0*/  WARPSYNC.COLLECTIVE R15, `(.L_x_166) ;  /* 0x000000000f0c7348 */ /* 0x026fea0003c00000 */
[----:B------:R-:W-:Y:S02]  /*97c0*/  ELECT P6, UR79, PT ;  /* 0x00000000004f782f */ /* 0x000fe400038c0000 */
[----:B------:R-:W-:Y:S01]  /*97d0*/  MOV R14, UR79 ;  /* 0x0000004f000e7c02 */ /* 0x000fe20008000f00 */
[----:B-12--5:R-:W-:Y:S10]  /*97e0*/  ENDCOLLECTIVE ;  /* 0x000000000000791b */ /* 0x026ff40003800000 */
.L_x_166:
[----:B------:R-:W-:Y:S05]  /*97f0*/  BSYNC B0 ;  /* 0x0000000000007941 */ /* 0x000fea0003800000 */
.L_x_165:
[----:B------:R-:W-:Y:S01]  /*9800*/  PLOP3.LUT P0, PT, P6, PT, PT, 0x80, 0x8 ;  /* 0x000000000008781c */ /* 0x000fe2000370f070 */
[----:B------:R-:W-:-:S12]  /*9810*/  BRA `(.L_x_167) ;  /* 0xffffffa000407947 */ /* 0x000fd8000383ffff */
.L_x_69:
[----:B--2---:R-:W-:-:S04]  /*9820*/  MOV R5, UR5 ;  /* 0x0000000500057c02 */ /* 0x004fc80008000f00 */
[----:B------:R2:W3:Y:S03]  /*9830*/  SYNCS.PHASECHK.TRANS64.TRYWAIT P0, [R5+URZ+0x8], R6 ;  /* 0x00000806050075a7 */ /* 0x0004e600080011ff */
[----:B---3--:R-:W-:Y:S05]  /*9840*/  @!P0 NANOSLEEP.SYNCS 0x989680 ;  /* 0x009896800000895d */ /* 0x008fea0003900000 */
[----:B------:R-:W3:Y:S02]  /*9850*/  @!P0 SYNCS.PHASECHK.TRANS64 P0, [R5+URZ+0x8], R6 ;  /* 0x00000806050085a7 */ /* 0x000ee400080010ff */
[----:B---3--:R-:W-:Y:S05]  /*9860*/  @!P0 BRA `(.L_x_69) ;  /* 0xfffffffc00ec8947 */ /* 0x008fea000383ffff */
[----:B------:R-:W-:Y:S05]  /*9870*/  BRA `(.L_x_68) ;  /* 0xffffffa000447947 */ /* 0x000fea000383ffff */
.L_x_70:
[----:B-1----:R1:W2:Y:S02]  /*9880*/  SYNCS.PHASECHK.TRANS64.TRYWAIT P0, [R3+URZ+0x80], R4 ;  /* 0x00008004030075a7 */ /* 0x0022a400080011ff */
[----:B--2---:R-:W-:Y:S05]  /*9890*/  @!P0 NANOSLEEP.SYNCS 0x989680 ;  /* 0x009896800000895d */ /* 0x004fea0003900000 */
[----:B------:R-:W2:Y:S02]  /*98a0*/  @!P0 SYNCS.PHASECHK.TRANS64 P0, [R3+URZ+0x80], R4 ;  /* 0x00008004030085a7 */ /* 0x000ea400080010ff */
[----:B--2---:R-:W-:Y:S05]  /*98b0*/  @!P0 BRA `(.L_x_70) ;  /* 0xfffffffc00f08947 */ /* 0x004fea000383ffff */
[----:B------:R-:W-:Y:S05]  /*98c0*/  BRA `(.L_x_168) ;  /* 0xffffffa400547947 */ /* 0x000fea000383ffff */
.L_x_72:
[----:B------:R-:W-:-:S13]  /*98d0*/  R2UR UR4, R4 ;  /* 0x00000000040472ca */ /* 0x000fda00000e0000 */
[----:B------:R-:W-:-:S07]  /*98e0*/  MOV R3, UR4 ;  /* 0x0000000400037c02 */ /* 0x000fce0008000f00 */
.L_x_169:
[----:B-1----:R1:W2:Y:S02]  /*98f0*/  SYNCS.PHASECHK.TRANS64.TRYWAIT P0, [R3+URZ+0xc0], R5 ;  /* 0x0000c005030075a7 */ /* 0x0022a400080011ff */
[----:B--2---:R-:W-:Y:S05]  /*9900*/  @!P0 NANOSLEEP.SYNCS 0x989680 ;  /* 0x009896800000895d */ /* 0x004fea0003900000 */
[----:B------:R-:W2:Y:S02]  /*9910*/  @!P0 SYNCS.PHASECHK.TRANS64 P0, [R3+URZ+0xc0], R5 ;  /* 0x0000c005030085a7 */ /* 0x000ea400080010ff */
[----:B--2---:R-:W-:Y:S05]  /*9920*/  @!P0 BRA `(.L_x_169) ;  /* 0xfffffffc00f08947 */ /* 0x004fea000383ffff */
[----:B------:R-:W-:Y:S05]  /*9930*/  BRA `(.L_x_170) ;  /* 0xffffffa400a87947 */ /* 0x000fea000383ffff */
.L_x_75:
[----:B------:R-:W-:Y:S07]  /*9940*/  MOV R3, UR5 ;  /* 0x0000000500037c02 */ /* 0x000fee0008000f00 */
.L_x_171:
[----:B-1----:R1:W2:Y:S02]  /*9950*/  SYNCS.PHASECHK.TRANS64.TRYWAIT P0, [R3+URZ], R5 ;  /* 0x00000005030075a7 */ /* 0x0022a400080011ff */
[----:B--2---:R-:W-:Y:S05]  /*9960*/  @!P0 NANOSLEEP.SYNCS 0x989680 ;  /* 0x009896800000895d */ /* 0x004fea0003900000 */
[----:B------:R-:W2:Y:S02]  /*9970*/  @!P0 SYNCS.PHASECHK.TRANS64 P0, [R3+URZ], R5 ;  /* 0x00000005030085a7 */ /* 0x000ea400080010ff */
[----:B--2---:R-:W-:Y:S05]  /*9980*/  @!P0 BRA `(.L_x_171) ;  /* 0xfffffffc00f08947 */ /* 0x004fea000383ffff */
[----:B------:R-:W-:Y:S05]  /*9990*/  BRA `(.L_x_74) ;  /* 0xffffffa400c07947 */ /* 0x000fea000383ffff */
.L_x_79:
[----:B-1----:R-:W-:-:S07]  /*99a0*/  MOV R2, UR4 ;  /* 0x0000000400027c02 */ /* 0x002fce0008000f00 */
.L_x_172:
[----:B-1----:R1:W2:Y:S02]  /*99b0*/  SYNCS.PHASECHK.TRANS64.TRYWAIT P0, [R2+URZ], R3 ;  /* 0x00000003020075a7 */ /* 0x0022a400080011ff */
[----:B--2---:R-:W-:Y:S05]  /*99c0*/  @!P0 NANOSLEEP.SYNCS 0x989680 ;  /* 0x009896800000895d */ /* 0x004fea0003900000 */
[----:B------:R-:W2:Y:S02]  /*99d0*/  @!P0 SYNCS.PHASECHK.TRANS64 P0, [R2+URZ], R3 ;  /* 0x00000003020085a7 */ /* 0x000ea400080010ff */
[----:B--2---:R-:W-:Y:S05]  /*99e0*/  @!P0 BRA `(.L_x_172) ;  /* 0xfffffffc00f08947 */ /* 0x004fea000383ffff */
[----:B------:R-:W-:Y:S05]  /*99f0*/  BRA `(.L_x_173) ;  /* 0xffffffac00d87947 */ /* 0x000fea000383ffff */
.L_x_80:
[----:B------:R-:W-:-:S07]  /*9a00*/  MOV R2, UR5 ;  /* 0x0000000500027c02 */ /* 0x000fce0008000f00 */
.L_x_174:
[----:B-1----:R1:W2:Y:S02]  /*9a10*/  SYNCS.PHASECHK.TRANS64.TRYWAIT P0, [R2+URZ], R4 ;  /* 0x00000004020075a7 */ /* 0x0022a400080011ff */
[----:B--2---:R-:W-:Y:S05]  /*9a20*/  @!P0 NANOSLEEP.SYNCS 0x989680 ;  /* 0x009896800000895d */ /* 0x004fea0003900000 */
[----:B------:R-:W2:Y:S02]  /*9a30*/  @!P0 SYNCS.PHASECHK.TRANS64 P0, [R2+URZ], R4 ;  /* 0x00000004020085a7 */ /* 0x000ea400080010ff */
[----:B--2---:R-:W-:Y:S05]  /*9a40*/  @!P0 BRA `(.L_x_174) ;  /* 0xfffffffc00f08947 */ /* 0x004fea000383ffff */
[----:B------:R-:W-:Y:S05]  /*9a50*/  BRA `(.L_x_175) ;  /* 0xffffffac00e87947 */ /* 0x000fea000383ffff */
.L_x_81:
[----:B------:R-:W-:-:S07]  /*9a60*/  MOV R2, UR5 ;  /* 0x0000000500027c02 */ /* 0x000fce0008000f00 */
.L_x_176:
[----:B-1----:R1:W2:Y:S02]  /*9a70*/  SYNCS.PHASECHK.TRANS64.TRYWAIT P0, [R2+URZ], R4 ;  /* 0x00000004020075a7 */ /* 0x0022a400080011ff */
[----:B--2---:R-:W-:Y:S05]  /*9a80*/  @!P0 NANOSLEEP.SYNCS 0x989680 ;  /* 0x009896800000895d */ /* 0x004fea0003900000 */
[----:B------:R-:W2:Y:S02]  /*9a90*/  @!P0 SYNCS.PHASECHK.TRANS64 P0, [R2+URZ], R4 ;  /* 0x00000004020085a7 */ /* 0x000ea400080010ff */
[----:B--2---:R-:W-:Y:S05]  /*9aa0*/  @!P0 BRA `(.L_x_176) ;  /* 0xfffffffc00f08947 */ /* 0x004fea000383ffff */
[----:B------:R-:W-:Y:S05]  /*9ab0*/  BRA `(.L_x_177) ;  /* 0xffffffac00f47947 */ /* 0x000fea000383ffff */
.L_x_84:
[----:B------:R-:W-:-:S07]  /*9ac0*/  MOV R2, UR62 ;  /* 0x0000003e00027c02 */ /* 0x000fce0008000f00 */
.L_x_178:
[----:B-1----:R1:W2:Y:S02]  /*9ad0*/  SYNCS.PHASECHK.TRANS64.TRYWAIT P1, [R2+URZ+0x100], R3 ;  /* 0x00010003020075a7 */ /* 0x0022a400080211ff */
[----:B--2---:R-:W-:Y:S05]  /*9ae0*/  @!P1 NANOSLEEP.SYNCS 0x989680 ;  /* 0x009896800000995d */ /* 0x004fea0003900000 */
[----:B------:R-:W2:Y:S02]  /*9af0*/  @!P1 SYNCS.PHASECHK.TRANS64 P1, [R2+URZ+0x100], R3 ;  /* 0x00010003020095a7 */ /* 0x000ea400080210ff */
[----:B--2---:R-:W-:Y:S05]  /*9b00*/  @!P1 BRA `(.L_x_178) ;  /* 0xfffffffc00f09947 */ /* 0x004fea000383ffff */
[----:B------:R-:W-:Y:S05]  /*9b10*/  BRA `(.L_x_179) ;  /* 0xffffffb000447947 */ /* 0x000fea000383ffff */
.L_x_89:
[----:B---3--:R3:W4:Y:S02]  /*9b20*/  SYNCS.PHASECHK.TRANS64.TRYWAIT P0, [R12+URZ+0x80], R0 ;  /* 0x000080000c0075a7 */ /* 0x00872400080011ff */
[----:B----4-:R-:W-:Y:S05]  /*9b30*/  @!P0 NANOSLEEP.SYNCS 0x989680 ;  /* 0x009896800000895d */ /* 0x010fea0003900000 */
[----:B------:R-:W4:Y:S02]  /*9b40*/  @!P0 SYNCS.PHASECHK.TRANS64 P0, [R12+URZ+0x80], R0 ;  /* 0x000080000c0085a7 */ /* 0x000f2400080010ff */
[----:B----4-:R-:W-:Y:S05]  /*9b50*/  @!P0 BRA `(.L_x_89) ;  /* 0xfffffffc00f08947 */ /* 0x010fea000383ffff */
[----:B------:R-:W-:Y:S05]  /*9b60*/  BRA `(.L_x_180) ;  /* 0xffffffb400747947 */ /* 0x000fea000383ffff */
.L_x_92:
[----:B-1----:R-:W-:Y:S07]  /*9b70*/  MOV R0, UR21 ;  /* 0x0000001500007c02 */ /* 0x002fee0008000f00 */
.L_x_181:
[----:B-1----:R1:W3:Y:S02]  /*9b80*/  SYNCS.PHASECHK.TRANS64.TRYWAIT P2, [R0+URZ+0x78], R6 ;  /* 0x00007806000075a7 */ /* 0x0022e400080411ff */
[----:B---3--:R-:W-:Y:S05]  /*9b90*/  @!P2 NANOSLEEP.SYNCS 0x989680 ;  /* 0x009896800000a95d */ /* 0x008fea0003900000 */
[----:B------:R-:W3:Y:S02]  /*9ba0*/  @!P2 SYNCS.PHASECHK.TRANS64 P2, [R0+URZ+0x78], R6 ;  /* 0x000078060000a5a7 */ /* 0x000ee400080410ff */
[----:B---3--:R-:W-:Y:S05]  /*9bb0*/  @!P2 BRA `(.L_x_181) ;  /* 0xfffffffc00f0a947 */ /* 0x008fea000383ffff */
[----:B------:R-:W-:Y:S05]  /*9bc0*/  BRA `(.L_x_91) ;  /* 0xffffffb800dc7947 */ /* 0x000fea000383ffff */
.L_x_95:
[----:B------:R-:W-:Y:S07]  /*9bd0*/  MOV R0, UR21 ;  /* 0x0000001500007c02 */ /* 0x000fee0008000f00 */
.L_x_182:
[----:B-1----:R1:W3:Y:S02]  /*9be0*/  SYNCS.PHASECHK.TRANS64.TRYWAIT P0, [R0+URZ+0x50], R9 ;  /* 0x00005009000075a7 */ /* 0x0022e400080011ff */
[----:B---3--:R-:W-:Y:S05]  /*9bf0*/  @!P0 NANOSLEEP.SYNCS 0x989680 ;  /* 0x009896800000895d */ /* 0x008fea0003900000 */
[----:B------:R-:W3:Y:S02]  /*9c00*/  @!P0 SYNCS.PHASECHK.TRANS64 P0, [R0+URZ+0x50], R9 ;  /* 0x00005009000085a7 */ /* 0x000ee400080010ff */
[----:B---3--:R-:W-:Y:S05]  /*9c10*/  @!P0 BRA `(.L_x_182) ;  /* 0xfffffffc00f08947 */ /* 0x008fea000383ffff */
[----:B------:R-:W-:Y:S05]  /*9c20*/  BRA `(.L_x_183) ;  /* 0xffffffbc00387947 */ /* 0x000fea000383ffff */
.L_x_96:
[----:B------:R-:W-:Y:S07]  /*9c30*/  MOV R0, UR21 ;  /* 0x0000001500007c02 */ /* 0x000fee0008000f00 */
.L_x_184:
[----:B-1----:R1:W3:Y:S02]  /*9c40*/  SYNCS.PHASECHK.TRANS64.TRYWAIT P0, [R0+URZ+0x58], R9 ;  /* 0x00005809000075a7 */ /* 0x0022e400080011ff */
[----:B---3--:R-:W-:Y:S05]  /*9c50*/  @!P0 NANOSLEEP.SYNCS 0x989680 ;  /* 0x009896800000895d */ /* 0x008fea0003900000 */
[----:B------:R-:W3:Y:S02]  /*9c60*/  @!P0 SYNCS.PHASECHK.TRANS64 P0, [R0+URZ+0x58], R9 ;  /* 0x00005809000085a7 */ /* 0x000ee400080010ff */
[----:B---3--:R-:W-:Y:S05]  /*9c70*/  @!P0 BRA `(.L_x_184) ;  /* 0xfffffffc00f08947 */ /* 0x008fea000383ffff */
[----:B------:R-:W-:Y:S05]  /*9c80*/  BRA `(.L_x_185) ;  /* 0xffffffbc00947947 */ /* 0x000fea000383ffff */
.L_x_97:
[----:B------:R-:W-:Y:S07]  /*9c90*/  MOV R0, UR21 ;  /* 0x0000001500007c02 */ /* 0x000fee0008000f00 */
.L_x_186:
[----:B-1----:R1:W3:Y:S02]  /*9ca0*/  SYNCS.PHASECHK.TRANS64.TRYWAIT P0, [R0+URZ+0x60], R9 ;  /* 0x00006009000075a7 */ /* 0x0022e400080011ff */
[----:B---3--:R-:W-:Y:S05]  /*9cb0*/  @!P0 NANOSLEEP.SYNCS 0x989680 ;  /* 0x009896800000895d */ /* 0x008fea0003900000 */
[----:B------:R-:W3:Y:S02]  /*9cc0*/  @!P0 SYNCS.PHASECHK.TRANS64 P0, [R0+URZ+0x60], R9 ;  /* 0x00006009000085a7 */ /* 0x000ee400080010ff */
[----:B---3--:R-:W-:Y:S05]  /*9cd0*/  @!P0 BRA `(.L_x_186) ;  /* 0xfffffffc00f08947 */ /* 0x008fea000383ffff */
[----:B------:R-:W-:Y:S05]  /*9ce0*/  BRA `(.L_x_187) ;  /* 0xffffffbc00f47947 */ /* 0x000fea000383ffff */
.L_x_98:
[----:B------:R-:W-:Y:S07]  /*9cf0*/  MOV R0, UR21 ;  /* 0x0000001500007c02 */ /* 0x000fee0008000f00 */
.L_x_188:
[----:B-1----:R1:W3:Y:S02]  /*9d00*/  SYNCS.PHASECHK.TRANS64.TRYWAIT P0, [R0+URZ+0x68], R9 ;  /* 0x00006809000075a7 */ /* 0x0022e400080011ff */
[----:B---3--:R-:W-:Y:S05]  /*9d10*/  @!P0 NANOSLEEP.SYNCS 0x989680 ;  /* 0x009896800000895d */ /* 0x008fea0003900000 */
[----:B------:R-:W3:Y:S02]  /*9d20*/  @!P0 SYNCS.PHASECHK.TRANS64 P0, [R0+URZ+0x68], R9 ;  /* 0x00006809000085a7 */ /* 0x000ee400080010ff */
[----:B---3--:R-:W-:Y:S05]  /*9d30*/  @!P0 BRA `(.L_x_188) ;  /* 0xfffffffc00f08947 */ /* 0x008fea000383ffff */
[----:B------:R-:W-:Y:S05]  /*9d40*/  BRA `(.L_x_189) ;  /* 0xffffffc000507947 */ /* 0x000fea000383ffff */
.L_x_100:
[----:B------:R-:W-:-:S07]  /*9d50*/  MOV R0, UR21 ;  /* 0x0000001500007c02 */ /* 0x000fce0008000f00 */
.L_x_190:
[----:B-1----:R1:W4:Y:S02]  /*9d60*/  SYNCS.PHASECHK.TRANS64.TRYWAIT P0, [R0+URZ+0x50], R2 ;  /* 0x00005002000075a7 */ /* 0x00232400080011ff */
[----:B----4-:R-:W-:Y:S05]  /*9d70*/  @!P0 NANOSLEEP.SYNCS 0x989680 ;  /* 0x009896800000895d */ /* 0x010fea0003900000 */
[----:B------:R-:W4:Y:S02]  /*9d80*/  @!P0 SYNCS.PHASECHK.TRANS64 P0, [R0+URZ+0x50], R2 ;  /* 0x00005002000085a7 */ /* 0x000f2400080010ff */
[----:B----4-:R-:W-:Y:S05]  /*9d90*/  @!P0 BRA `(.L_x_190) ;  /* 0xfffffffc00f08947 */ /* 0x010fea000383ffff */
[----:B------:R-:W-:Y:S05]  /*9da0*/  BRA `(.L_x_191) ;  /* 0xffffffc000e07947 */ /* 0x000fea000383ffff */
.L_x_101:
[----:B-1----:R-:W-:-:S07]  /*9db0*/  MOV R0, UR21 ;  /* 0x0000001500007c02 */ /* 0x002fce0008000f00 */
.L_x_192:
[----:B-1----:R1:W4:Y:S02]  /*9dc0*/  SYNCS.PHASECHK.TRANS64.TRYWAIT P0, [R0+URZ+0x58], R2 ;  /* 0x00005802000075a7 */ /* 0x00232400080011ff */
[----:B----4-:R-:W-:Y:S05]  /*9dd0*/  @!P0 NANOSLEEP.SYNCS 0x989680 ;  /* 0x009896800000895d */ /* 0x010fea0003900000 */
[----:B------:R-:W4:Y:S02]  /*9de0*/  @!P0 SYNCS.PHASECHK.TRANS64 P0, [R0+URZ+0x58], R2 ;  /* 0x00005802000085a7 */ /* 0x000f2400080010ff */
[----:B----4-:R-:W-:Y:S05]  /*9df0*/  @!P0 BRA `(.L_x_192) ;  /* 0xfffffffc00f08947 */ /* 0x010fea000383ffff */
[----:B------:R-:W-:Y:S05]  /*9e00*/  BRA `(.L_x_193) ;  /* 0xffffffc000d07947 */ /* 0x000fea000383ffff */
.L_x_102:
[----:B-1----:R-:W-:-:S07]  /*9e10*/  MOV R0, UR21 ;  /* 0x0000001500007c02 */ /* 0x002fce0008000f00 */
.L_x_194:
[----:B-1----:R1:W4:Y:S02]  /*9e20*/  SYNCS.PHASECHK.TRANS64.TRYWAIT P0, [R0+URZ+0x60], R2 ;  /* 0x00006002000075a7 */ /* 0x00232400080011ff */
[----:B----4-:R-:W-:Y:S05]  /*9e30*/  @!P0 NANOSLEEP.SYNCS 0x989680 ;  /* 0x009896800000895d */ /* 0x010fea0003900000 */
[----:B------:R-:W4:Y:S02]  /*9e40*/  @!P0 SYNCS.PHASECHK.TRANS64 P0, [R0+URZ+0x60], R2 ;  /* 0x00006002000085a7 */ /* 0x000f2400080010ff */
[----:B----4-:R-:W-:Y:S05]  /*9e50*/  @!P0 BRA `(.L_x_194) ;  /* 0xfffffffc00f08947 */ /* 0x010fea000383ffff */
[----:B------:R-:W-:Y:S05]  /*9e60*/  BRA `(.L_x_195) ;  /* 0xffffffc000c07947 */ /* 0x000fea000383ffff */
.L_x_104:
[----:B--2---:R2:W4:Y:S02]  /*9e70*/  SYNCS.PHASECHK.TRANS64.TRYWAIT P0, [R3+URZ+0x80], R0 ;  /* 0x00008000030075a7 */ /* 0x00452400080011ff */
[----:B----4-:R-:W-:Y:S05]  /*9e80*/  @!P0 NANOSLEEP.SYNCS 0x989680 ;  /* 0x009896800000895d */ /* 0x010fea0003900000 */
[----:B------:R-:W4:Y:S02]  /*9e90*/  @!P0 SYNCS.PHASECHK.TRANS64 P0, [R3+URZ+0x80], R0 ;  /* 0x00008000030085a7 */ /* 0x000f2400080010ff */
[----:B----4-:R-:W-:Y:S05]  /*9ea0*/  @!P0 BRA `(.L_x_104) ;  /* 0xfffffffc00f08947 */ /* 0x010fea000383ffff */
[----:B------:R-:W-:Y:S05]  /*9eb0*/  BRA `(.L_x_196) ;  /* 0xffffffc400987947 */ /* 0x000fea000383ffff */
.L_x_115:
[----:B-1----:R-:W-:Y:S04]  /*9ec0*/  MOV R2, UR43 ;  /* 0x0000002b00027c02 */ /* 0x002fe80008000f00 */
[----:B------:R1:W2:Y:S03]  /*9ed0*/  SYNCS.PHASECHK.TRANS64.TRYWAIT P0, [R2+URZ+0x30], R3 ;  /* 0x00003003020075a7 */ /* 0x0002a600080011ff */
[----:B--2---:R-:W-:Y:S05]  /*9ee0*/  @!P0 NANOSLEEP.SYNCS 0x989680 ;  /* 0x009896800000895d */ /* 0x004fea0003900000 */
[----:B------:R-:W2:Y:S02]  /*9ef0*/  @!P0 SYNCS.PHASECHK.TRANS64 P0, [R2+URZ+0x30], R3 ;  /* 0x00003003020085a7 */ /* 0x000ea400080010ff */
[----:B--2---:R-:W-:Y:S05]  /*9f00*/  @!P0 BRA `(.L_x_115) ;  /* 0xfffffffc00ec8947 */ /* 0x004fea000383ffff */
[----:B------:R-:W-:Y:S05]  /*9f10*/  BRA `(.L_x_114) ;  /* 0xffffffd000ec7947 */ /* 0x000fea000383ffff */
.L_x_117:
[----:B-1----:R1:W3:Y:S02]  /*9f20*/  SYNCS.PHASECHK.TRANS64.TRYWAIT P1, [R72+URZ+0xa0], R0 ;  /* 0x0000a000480075a7 */ /* 0x0022e400080211ff */
[----:B---3--:R-:W-:Y:S05]  /*9f30*/  @!P1 NANOSLEEP.SYNCS 0x989680 ;  /* 0x009896800000995d */ /* 0x008fea0003900000 */
[----:B------:R-:W3:Y:S02]  /*9f40*/  @!P1 SYNCS.PHASECHK.TRANS64 P1, [R72+URZ+0xa0], R0 ;  /* 0x0000a000480095a7 */ /* 0x000ee400080210ff */
[----:B---3--:R-:W-:Y:S05]  /*9f50*/  @!P1 BRA `(.L_x_117) ;  /* 0xfffffffc00f09947 */ /* 0x008fea000383ffff */
[----:B------:R-:W-:Y:S05]  /*9f60*/  BRA `(.L_x_116) ;  /* 0xffffffd400147947 */ /* 0x000fea000383ffff */
.L_x_126:
[----:B-1----:R1:W3:Y:S02]  /*9f70*/  SYNCS.PHASECHK.TRANS64.TRYWAIT P0, [R2+URZ+0x30], R0 ;  /* 0x00003000020075a7 */ /* 0x0022e400080011ff */
[----:B---3--:R-:W-:Y:S05]  /*9f80*/  @!P0 NANOSLEEP.SYNCS 0x989680 ;  /* 0x009896800000895d */ /* 0x008fea0003900000 */
[----:B------:R-:W3:Y:S02]  /*9f90*/  @!P0 SYNCS.PHASECHK.TRANS64 P0, [R2+URZ+0x30], R0 ;  /* 0x00003000020085a7 */ /* 0x000ee400080010ff */
[----:B---3--:R-:W-:Y:S05]  /*9fa0*/  @!P0 BRA `(.L_x_126) ;  /* 0xfffffffc00f08947 */ /* 0x008fea000383ffff */
[----:B------:R-:W-:Y:S05]  /*9fb0*/  BRA `(.L_x_125) ;  /* 0xffffffd800c07947 */ /* 0x000fea000383ffff */
.L_x_134:
[----:B-1----:R1:W3:Y:S02]  /*9fc0*/  SYNCS.PHASECHK.TRANS64.TRYWAIT P0, [R0+URZ+0x30], R6 ;  /* 0x00003006000075a7 */ /* 0x0022e400080011ff */
[----:B---3--:R-:W-:Y:S05]  /*9fd0*/  @!P0 NANOSLEEP.SYNCS 0x989680 ;  /* 0x009896800000895d */ /* 0x008fea0003900000 */
[----:B------:R-:W3:Y:S02]  /*9fe0*/  @!P0 SYNCS.PHASECHK.TRANS64 P0, [R0+URZ+0x30], R6 ;  /* 0x00003006000085a7 */ /* 0x000ee400080010ff */
[----:B---3--:R-:W-:Y:S05]  /*9ff0*/  @!P0 BRA `(.L_x_134) ;  /* 0xfffffffc00f08947 */ /* 0x008fea000383ffff */
[----:B------:R-:W-:Y:S05]  /*a000*/  BRA `(.L_x_133) ;  /* 0xffffffe000947947 */ /* 0x000fea000383ffff */
.L_x_142:
[----:B-1----:R1:W3:Y:S02]  /*a010*/  SYNCS.PHASECHK.TRANS64.TRYWAIT P0, [R0+URZ+0x30], R5 ;  /* 0x00003005000075a7 */ /* 0x0022e400080011ff */
[----:B---3--:R-:W-:Y:S05]  /*a020*/  @!P0 NANOSLEEP.SYNCS 0x989680 ;  /* 0x009896800000895d */ /* 0x008fea0003900000 */
[----:B------:R-:W3:Y:S02]  /*a030*/  @!P0 SYNCS.PHASECHK.TRANS64 P0, [R0+URZ+0x30], R5 ;  /* 0x00003005000085a7 */ /* 0x000ee400080010ff */
[----:B---3--:R-:W-:Y:S05]  /*a040*/  @!P0 BRA `(.L_x_142) ;  /* 0xfffffffc00f08947 */ /* 0x008fea000383ffff */
[----:B------:R-:W-:Y:S05]  /*a050*/  BRA `(.L_x_141) ;  /* 0xffffffe800687947 */ /* 0x000fea000383ffff */
        .weak           $__internal_0_$__cuda_sm10x_tcgen05_guardrail_trap_col_being_dealloced_not_returned_by_alloc
        .type           $__internal_0_$__cuda_sm10x_tcgen05_guardrail_trap_col_being_dealloced_not_returned_by_alloc,@function
        .size           $__internal_0_$__cuda_sm10x_tcgen05_guardrail_trap_col_being_dealloced_not_returned_by_alloc,($__internal_1_$__cuda_sm10x_tcgen05_guardrail_trap_phase_invalid_during_alloc - $__internal_0_$__cuda_sm10x_tcgen05_guardrail_trap_col_being_dealloced_not_returned_by_alloc)
$__internal_0_$__cuda_sm10x_tcgen05_guardrail_trap_col_being_dealloced_not_returned_by_alloc:
[----:B------:R-:W-:Y:S05]  /*a060*/  BPT.TRAP 0x1 ;  /* 0x000000040000795c */ /* 0x000fea0000300000 */
[----:B------:R-:W-:-:S04]  /*a070*/  HFMA2 R3, -RZ, RZ, 0, 0 ;  /* 0x00000000ff037431 */ /* 0x000fc800000001ff */
[----:B------:R-:W-:Y:S05]  /*a080*/  RET.REL.NODEC R2 `(_ZN7cutlass13device_kernelINS_4gemm6kernel13GemmUniversalIN4cute5tupleIJiiiiEEENS1_10collective13CollectiveMmaINS1_35MainloopSm100TmaUmmaWarpSpecializedILi3ELi2ELi4ENS5_IJNS4_1CILi2EEENSA_ILi4EEENSA_ILi1EEEEEEEENS5_IJNSA_ILi128EEESG_SG_EEEfNS5_IJlSD_lEEEfSI_NS4_8TiledMMAINS4_8MMA_AtomIJNS4_23SM100_MMA_TF32_2x1SM_SSINS_10tfloat32_tESM_fLi128ELi128ELNS4_4UMMA5MajorE0ELSO_0ELNSN_7ScaleInE0ELSP_0EEEEEENS4_6LayoutINS5_IJSD_SD_SD_EEENS5_IJNSA_ILi0EEESU_SU_EEEEENS5_IJNS4_10UnderscoreESX_SX_EEEEENS4_28SM100_TMA_2SM_LOAD_MULTICASTENS4_14ComposedLayoutINS4_7SwizzleILi3ELi4ELi3EEENS4_18smem_ptr_flag_bitsILi32EEENSS_INS5_IJNSA_ILi8EEENSA_ILi32EEEEEENS5_IJS17_SD_EEEEEEEvNS4_8identityENS4_18SM100_TMA_2SM_LOADES1B_vS1C_EENS_8epilogue10collective18CollectiveEpilogueINS1F_23Sm100TmaWarpSpecializedILi4ELi2ELi16ELb1ELb0EEEJNS5_IJNSA_ILi64EEESG_SG_EEENS5_IJNSS_IS1K_SD_EENSS_INS5_IJNSA_ILi16EEESB_EEENS5_IJSD_S1K_EEEEEEEEfSI_fSI_NS1F_6fusion15FusionCallbacksIS1J_NS1S_17LinearCombinationIffffLNS_15FloatRoundStyleE2EEES1L_S1R_JEEENS4_5SM1004TMEM4LOAD26SM100_TMEM_LOAD_32dp32b16xENS4_13SM90_TMA_LOADENS11_INS12_ILi2ELi4ELi3EEES15_NSS_INS5_IJS16_S1N_EEENS5_IJS1N_SD_EEEEEEENS4_39AutoVectorizingCopyWithAssumedAlignmentILi128EEENS4_14SM90_TMA_STOREES27_S29_S29_EEEvvEEEEvNT_6ParamsE) ;  /* 0xffffff5c02dc7950 */ /* 0x000fea0003c3ffff */
        .weak           $__internal_1_$__cuda_sm10x_tcgen05_guardrail_trap_phase_invalid_during_alloc
        .type           $__internal_1_$__cuda_sm10x_tcgen05_guardrail_trap_phase_invalid_during_alloc,@function
        .size           $__internal_1_$__cuda_sm10x_tcgen05_guardrail_trap_phase_invalid_during_alloc,($__internal_2_$__cuda_sm10x_tcgen05_guardrail_trap_unallocated_columns_being_dealloced - $__internal_1_$__cuda_sm10x_tcgen05_guardrail_trap_phase_invalid_during_alloc)
$__internal_1_$__cuda_sm10x_tcgen05_guardrail_trap_phase_invalid_during_alloc:
[----:B------:R-:W-:Y:S05]  /*a090*/  BPT.TRAP 0x1 ;  /* 0x000000040000795c */ /* 0x000fea0000300000 */
[----:B------:R-:W-:-:S04]  /*a0a0*/  MOV R7, 0x0 ;  /* 0x0000000000077802 */ /* 0x000fc80000000f00 */
[----:B------:R-:W-:Y:S05]  /*a0b0*/  RET.REL.NODEC R6 `(_ZN7cutlass13device_kernelINS_4gemm6kernel13GemmUniversalIN4cute5tupleIJiiiiEEENS1_10collective13CollectiveMmaINS1_35MainloopSm100TmaUmmaWarpSpecializedILi3ELi2ELi4ENS5_IJNS4_1CILi2EEENSA_ILi4EEENSA_ILi1EEEEEEEENS5_IJNSA_ILi128EEESG_SG_EEEfNS5_IJlSD_lEEEfSI_NS4_8TiledMMAINS4_8MMA_AtomIJNS4_23SM100_MMA_TF32_2x1SM_SSINS_10tfloat32_tESM_fLi128ELi128ELNS4_4UMMA5MajorE0ELSO_0ELNSN_7ScaleInE0ELSP_0EEEEEENS4_6LayoutINS5_IJSD_SD_SD_EEENS5_IJNSA_ILi0EEESU_SU_EEEEENS5_IJNS4_10UnderscoreESX_SX_EEEEENS4_28SM100_TMA_2SM_LOAD_MULTICASTENS4_14ComposedLayoutINS4_7SwizzleILi3ELi4ELi3EEENS4_18smem_ptr_flag_bitsILi32EEENSS_INS5_IJNSA_ILi8EEENSA_ILi32EEEEEENS5_IJS17_SD_EEEEEEEvNS4_8identityENS4_18SM100_TMA_2SM_LOADES1B_vS1C_EENS_8epilogue10collective18CollectiveEpilogueINS1F_23Sm100TmaWarpSpecializedILi4ELi2ELi16ELb1ELb0EEEJNS5_IJNSA_ILi64EEESG_SG_EEENS5_IJNSS_IS1K_SD_EENSS_INS5_IJNSA_ILi16EEESB_EEENS5_IJSD_S1K_EEEEEEEEfSI_fSI_NS1F_6fusion15FusionCallbacksIS1J_NS1S_17LinearCombinationIffffLNS_15FloatRoundStyleE2EEES1L_S1R_JEEENS4_5SM1004TMEM4LOAD26SM100_TMEM_LOAD_32dp32b16xENS4_13SM90_TMA_LOADENS11_INS12_ILi2ELi4ELi3EEES15_NSS_INS5_IJS16_S1N_EEENS5_IJS1N_SD_EEEEEEENS4_39AutoVectorizingCopyWithAssumedAlignmentILi128EEENS4_14SM90_TMA_STOREES27_S29_S29_EEEvvEEEEvNT_6ParamsE) ;  /* 0xffffff5c06d07950 */ /* 0x000fea0003c3ffff */
        .weak           $__internal_2_$__cuda_sm10x_tcgen05_guardrail_trap_unallocated_columns_being_dealloced
        .type           $__internal_2_$__cuda_sm10x_tcgen05_guardrail_trap_unallocated_columns_being_dealloced,@function
        .size           $__internal_2_$__cuda_sm10x_tcgen05_guardrail_trap_unallocated_columns_being_dealloced,(.L_x_198 - $__internal_2_$__cuda_sm10x_tcgen05_guardrail_trap_unallocated_columns_being_dealloced)
$__internal_2_$__cuda_sm10x_tcgen05_guardrail_trap_unallocated_columns_being_dealloced:
[----:B------:R-:W-:Y:S05]  /*a0c0*/  BPT.TRAP 0x1 ;  /* 0x000000040000795c */ /* 0x000fea0000300000 */
[----:B------:R-:W-:-:S04]  /*a0d0*/  HFMA2 R3, -RZ, RZ, 0, 0 ;  /* 0x00000000ff037431 */ /* 0x000fc800000001ff */
[----:B------:R-:W-:Y:S05]  /*a0e0*/  RET.REL.NODEC R2 `(_ZN7cutlass13device_kernelINS_4gemm6kernel13GemmUniversalIN4cute5tupleIJiiiiEEENS1_10collective13CollectiveMmaINS1_35MainloopSm100TmaUmmaWarpSpecializedILi3ELi2ELi4ENS5_IJNS4_1CILi2EEENSA_ILi4EEENSA_ILi1EEEEEEEENS5_IJNSA_ILi128EEESG_SG_EEEfNS5_IJlSD_lEEEfSI_NS4_8TiledMMAINS4_8MMA_AtomIJNS4_23SM100_MMA_TF32_2x1SM_SSINS_10tfloat32_tESM_fLi128ELi128ELNS4_4UMMA5MajorE0ELSO_0ELNSN_7ScaleInE0ELSP_0EEEEEENS4_6LayoutINS5_IJSD_SD_SD_EEENS5_IJNSA_ILi0EEESU_SU_EEEEENS5_IJNS4_10UnderscoreESX_SX_EEEEENS4_28SM100_TMA_2SM_LOAD_MULTICASTENS4_14ComposedLayoutINS4_7SwizzleILi3ELi4ELi3EEENS4_18smem_ptr_flag_bitsILi32EEENSS_INS5_IJNSA_ILi8EEENSA_ILi32EEEEEENS5_IJS17_SD_EEEEEEEvNS4_8identityENS4_18SM100_TMA_2SM_LOADES1B_vS1C_EENS_8epilogue10collective18CollectiveEpilogueINS1F_23Sm100TmaWarpSpecializedILi4ELi2ELi16ELb1ELb0EEEJNS5_IJNSA_ILi64EEESG_SG_EEENS5_IJNSS_IS1K_SD_EENSS_INS5_IJNSA_ILi16EEESB_EEENS5_IJSD_S1K_EEEEEEEEfSI_fSI_NS1F_6fusion15FusionCallbacksIS1J_NS1S_17LinearCombinationIffffLNS_15FloatRoundStyleE2EEES1L_S1R_JEEENS4_5SM1004TMEM4LOAD26SM100_TMEM_LOAD_32dp32b16xENS4_13SM90_TMA_LOADENS11_INS12_ILi2ELi4ELi3EEES15_NSS_INS5_IJS16_S1N_EEENS5_IJS1N_SD_EEEEEEENS4_39AutoVectorizingCopyWithAssumedAlignmentILi128EEENS4_14SM90_TMA_STOREES27_S29_S29_EEEvvEEEEvNT_6ParamsE) ;  /* 0xffffff5c02c47950 */ /* 0x000fea0003c3ffff */
.L_x_197:
[----:B------:R-:W-:-:S00]  /*a0f0*/  BRA `(.L_x_197) ;  /* 0xfffffffc00fc7947 */ /* 0x000fc0000383ffff */
[----:B------:R-:W-:-:S00]  /*a100*/  NOP ;  /* 0x0000000000007918 */ /* 0x000fc00000000000 */
[----:B------:R-:W-:-:S00]  /*a110*/  NOP ;  /* 0x0000000000007918 */ /* 0x000fc00000000000 */
[----:B------:R-:W-:-:S00]  /*a120*/  NOP ;  /* 0x0000000000007918 */ /* 0x000fc00000000000 */
[----:B------:R-:W-:-:S00]  /*a130*/  NOP ;  /* 0x0000000000007918 */ /* 0x000fc00000000000 */
[----:B------:R-:W-:-:S00]  /*a140*/  NOP ;  /* 0x0000000000007918 */ /* 0x000fc00000000000 */
[----:B------:R-:W-:-:S00]  /*a150*/  NOP ;  /* 0x0000000000007918 */ /* 0x000fc00000000000 */
[----:B------:R-:W-:-:S00]  /*a160*/  NOP ;  /* 0x0000000000007918 */ /* 0x000fc00000000000 */
[----:B------:R-:W-:-:S00]  /*a170*/  NOP ;  /* 0x0000000000007918 */ /* 0x000fc00000000000 */
.L_x_198:


//--------------------- .nv.global.init           --------------------------
	.section	.nv.global.init,"aw",@progbits
.nv.global.init:
	.type		$str$27,@object
	.size		$str$27,($str$28 - $str$27)
$str$27:
        /*0000*/ 	.byte	0x28, 0x61, 0x64, 0x64, 0x72, 0x65, 0x73, 0x73, 0x20, 0x26, 0x20, 0x6d, 0x61, 0x73, 0x6b, 0x29
        /*0010*/ 	.byte	0x20, 0x3d, 0x3d, 0x20, 0x30, 0x00
	.type		$str$28,@object
	.size		$str$28,($str$26 - $str$28)
$str$28:
        /*0016*/ 	.byte	0x2f, 0x74, 0x6d, 0x70, 0x2f, 0x63, 0x75, 0x74, 0x6c, 0x61, 0x73, 0x73, 0x5f, 0x73, 0x77, 0x65
        /*0026*/ 	.byte	0x65, 0x70, 0x5f, 0x73, 0x72, 0x63, 0x2f, 0x69, 0x6e, 0x63, 0x6c, 0x75, 0x64, 0x65, 0x2f, 0x63
        /*0036*/ 	.byte	0x75, 0x74, 0x65, 0x2f, 0x70, 0x6f, 0x69, 0x6e, 0x74, 0x65, 0x72, 0x5f, 0x66, 0x6c, 0x61, 0x67
        /*0046*/ 	.byte	0x67, 0x65, 0x64, 0x2e, 0x68, 0x70, 0x70, 0x00
	.type		$str$26,@object
	.size		$str$26,($str$25 - $str$26)
$str$26:
        /*004e*/ 	.byte	0x2f, 0x74, 0x6d, 0x70, 0x2f, 0x63, 0x75, 0x74, 0x6c, 0x61, 0x73, 0x73, 0x5f, 0x73, 0x77, 0x65
        /*005e*/ 	.byte	0x65, 0x70, 0x5f, 0x73, 0x72, 0x63, 0x2f, 0x69, 0x6e, 0x63, 0x6c, 0x75, 0x64, 0x65, 0x2f, 0x63
        /*006e*/ 	.byte	0x75, 0x74, 0x65, 0x2f, 0x61, 0x74, 0x6f, 0x6d, 0x2f, 0x63, 0x6f, 0x70, 0x79, 0x5f, 0x74, 0x72
        /*007e*/ 	.byte	0x61, 0x69, 0x74, 0x73, 0x5f, 0x73, 0x6d, 0x31, 0x30, 0x30, 0x2e, 0x68, 0x70, 0x70, 0x00
	.type		$str$25,@object
	.size		$str$25,(__unnamed_1 - $str$25)
$str$25:
        /*008d*/ 	.byte	0x28, 0x28, 0x75, 0x69, 0x6e, 0x74, 0x33, 0x32, 0x5f, 0x74, 0x28, 0x74, 0x68, 0x72, 0x65, 0x61
        /*009d*/ 	.byte	0x64, 0x49, 0x64, 0x78, 0x2e, 0x78, 0x29, 0x20, 0x2f, 0x20, 0x33, 0x32, 0x29, 0x20, 0x25, 0x20
        /*00ad*/ 	.byte	0x34, 0x29, 0x20, 0x3d, 0x3d, 0x20, 0x28, 0x28, 0x28, 0x74, 0x6d, 0x65, 0x6d, 0x5f, 0x61, 0x64
        /*00bd*/ 	.byte	0x64, 0x72, 0x20, 0x3e, 0x3e, 0x20, 0x31, 0x36, 0x29, 0x20, 0x2f, 0x20, 0x33, 0x32, 0x29, 0x20
        /*00cd*/ 	.byte	0x25, 0x20, 0x34, 0x29, 0x00
	.type		__unnamed_1,@object
	.size		__unnamed_1,(__unnamed_2 - __unnamed_1)
__unnamed_1:
        /*00d2*/ 	.byte	0x61, 0x75, 0x74, 0x6f, 0x20, 0x63, 0x75, 0x74, 0x65, 0x3a, 0x3a, 0x61, 0x73, 0x5f, 0x70, 0x6f
        /* <DEDUP_REMOVED lines=23> */
        /*0252*/ 	.byte	0x3a, 0x3a, 0x43, 0x3c, 0x32, 0x30, 0x34, 0x38, 0x3e, 0x3e, 0x3e, 0x3e, 0x5d, 0x00
	.type		__unnamed_2,@object
	.size		__unnamed_2,(.L_2 - __unnamed_2)
__unnamed_2:
        /* <DEDUP_REMOVED lines=42> */
        /*0500*/ 	.byte	0x3e, 0x5d, 0x00
.L_2:


//--------------------- .nv.shared._ZN7cutlass13device_kernelINS_4gemm6kernel13GemmUniversalIN4cute5tupleIJiiiiEEENS1_10collective13CollectiveMmaINS1_35MainloopSm100TmaUmmaWarpSpecializedILi3ELi2ELi4ENS5_IJNS4_1CILi2EEENSA_ILi4EEENSA_ILi1EEEEEEEENS5_IJNSA_ILi128EEESG_SG_EEEfNS5_IJlSD_lEEEfSI_NS4_8TiledMMAINS4_8MMA_AtomIJNS4_23SM100_MMA_TF32_2x1SM_SSINS_10tfloat32_tESM_fLi128ELi128ELNS4_4UMMA5MajorE0ELSO_0ELNSN_7ScaleInE0ELSP_0EEEEEENS4_6LayoutINS5_IJSD_SD_SD_EEENS5_IJNSA_ILi0EEESU_SU_EEEEENS5_IJNS4_10UnderscoreESX_SX_EEEEENS4_28SM100_TMA_2SM_LOAD_MULTICASTENS4_14ComposedLayoutINS4_7SwizzleILi3ELi4ELi3EEENS4_18smem_ptr_flag_bitsILi32EEENSS_INS5_IJNSA_ILi8EEENSA_ILi32EEEEEENS5_IJS17_SD_EEEEEEEvNS4_8identityENS4_18SM100_TMA_2SM_LOADES1B_vS1C_EENS_8epilogue10collective18CollectiveEpilogueINS1F_23Sm100TmaWarpSpecializedILi4ELi2ELi16ELb1ELb0EEEJNS5_IJNSA_ILi64EEESG_SG_EEENS5_IJNSS_IS1K_SD_EENSS_INS5_IJNSA_ILi16EEESB_EEENS5_IJSD_S1K_EEEEEEEEfSI_fSI_NS1F_6fusion15FusionCallbacksIS1J_NS1S_17LinearCombinationIffffLNS_15FloatRoundStyleE2EEES1L_S1R_JEEENS4_5SM1004TMEM4LOAD26SM100_TMEM_LOAD_32dp32b16xENS4_13SM90_TMA_LOADENS11_INS12_ILi2ELi4ELi3EEES15_NSS_INS5_IJS16_S1N_EEENS5_IJS1N_SD_EEEEEEENS4_39AutoVectorizingCopyWithAssumedAlignmentILi128EEENS4_14SM90_TMA_STOREES27_S29_S29_EEEvvEEEEvNT_6ParamsE --------------------------
	.section	.nv.shared._ZN7cutlass13device_kernelINS_4gemm6kernel13GemmUniversalIN4cute5tupleIJiiiiEEENS1_10collective13CollectiveMmaINS1_35MainloopSm100TmaUmmaWarpSpecializedILi3ELi2ELi4ENS5_IJNS4_1CILi2EEENSA_ILi4EEENSA_ILi1EEEEEEEENS5_IJNSA_ILi128EEESG_SG_EEEfNS5_IJlSD_lEEEfSI_NS4_8TiledMMAINS4_8MMA_AtomIJNS4_23SM100_MMA_TF32_2x1SM_SSINS_10tfloat32_tESM_fLi128ELi128ELNS4_4UMMA5MajorE0ELSO_0ELNSN_7ScaleInE0ELSP_0EEEEEENS4_6LayoutINS5_IJSD_SD_SD_EEENS5_IJNSA_ILi0EEESU_SU_EEEEENS5_IJNS4_10UnderscoreESX_SX_EEEEENS4_28SM100_TMA_2SM_LOAD_MULTICASTENS4_14ComposedLayoutINS4_7SwizzleILi3ELi4ELi3EEENS4_18smem_ptr_flag_bitsILi32EEENSS_INS5_IJNSA_ILi8EEENSA_ILi32EEEEEENS5_IJS17_SD_EEEEEEEvNS4_8identityENS4_18SM100_TMA_2SM_LOADES1B_vS1C_EENS_8epilogue10collective18CollectiveEpilogueINS1F_23Sm100TmaWarpSpecializedILi4ELi2ELi16ELb1ELb0EEEJNS5_IJNSA_ILi64EEESG_SG_EEENS5_IJNSS_IS1K_SD_EENSS_INS5_IJNSA_ILi16EEESB_EEENS5_IJSD_S1K_EEEEEEEEfSI_fSI_NS1F_6fusion15FusionCallbacksIS1J_NS1S_17LinearCombinationIffffLNS_15FloatRoundStyleE2EEES1L_S1R_JEEENS4_5SM1004TMEM4LOAD26SM100_TMEM_LOAD_32dp32b16xENS4_13SM90_TMA_LOADENS11_INS12_ILi2ELi4ELi3EEES15_NSS_INS5_IJS16_S1N_EEENS5_IJS1N_SD_EEEEEEENS4_39AutoVectorizingCopyWithAssumedAlignmentILi128EEENS4_14SM90_TMA_STOREES27_S29_S29_EEEvvEEEEvNT_6ParamsE,"aw",@nobits
	.sectionflags	@""
	.align	16
	.zero		1024


//--------------------- .nv.shared.reserved.0     --------------------------
	.section	.nv.shared.reserved.0,"aw",@nobits
	.weak		__nv_reservedSMEM_offset_0_alias
	.size		__nv_reservedSMEM_offset_0_alias, 0, 64
	.other		__nv_reservedSMEM_offset_0_alias,@"STO_CUDA_RESERVED_SHARED STV_DEFAULT"
__nv_reservedSMEM_offset_0_alias:
	.zero		0
.nv.shared.reserved.0:
	.zero		64
	.weak		__nv_reservedSMEM_tcgen05_partition
	.type		__nv_reservedSMEM_tcgen05_partition,@object
	.size		__nv_reservedSMEM_tcgen05_partition,(.L_0 - __nv_reservedSMEM_tcgen05_partition)
__nv_reservedSMEM_tcgen05_partition:
	.zero		32
.L_0:


//--------------------- .nv.global                --------------------------
	.section	.nv.global,"aw",@nobits
.nv.global:
	.type		_ZN40_INTERNAL_1f21d92a_4_k_cu_4f816c85_335104cute1_E,@object
	.size		_ZN40_INTERNAL_1f21d92a_4_k_cu_4f816c85_335104cute1_E,(_ZN40_INTERNAL_1f21d92a_4_k_cu_4f816c85_335104cuda3std3__45__cpo6cbeginE - _ZN40_INTERNAL_1f21d92a_4_k_cu_4f816c85_335104cute1_E)
_ZN40_INTERNAL_1f21d92a_4_k_cu_4f816c85_335104cute1_E:
	.zero		1
	.type		_ZN40_INTERNAL_1f21d92a_4_k_cu_4f816c85_335104cuda3std3__45__cpo6cbeginE,@object
	.size		_ZN40_INTERNAL_1f21d92a_4_k_cu_4f816c85_335104cuda3std3__45__cpo6cbeginE,(_ZN40_INTERNAL_1f21d92a_4_k_cu_4f816c85_335104cuda3std3__48in_placeE - _ZN40_INTERNAL_1f21d92a_4_k_cu_4f816c85_335104cuda3std3__45__cpo6cbeginE)
_ZN40_INTERNAL_1f21d92a_4_k_cu_4f816c85_335104cuda3std3__45__cpo6cbeginE:
	.zero		1
	.type		_ZN40_INTERNAL_1f21d92a_4_k_cu_4f816c85_335104cuda3std3__48in_placeE,@object
	.size		_ZN40_INTERNAL_1f21d92a_4_k_cu_4f816c85_335104cuda3std3__48in_placeE,(_ZN40_INTERNAL_1f21d92a_4_k_cu_4f816c85_335104cuda3std6ranges3__45__cpo9iter_moveE - _ZN40_INTERNAL_1f21d92a_4_k_cu_4f816c85_335104cuda3std3__48in_placeE)
_ZN40_INTERNAL_1f21d92a_4_k_cu_4f816c85_335104cuda3std3__48in_placeE:
	.zero		1
	.type		_ZN40_INTERNAL_1f21d92a_4_k_cu_4f816c85_335104cuda3std6ranges3__45__cpo9iter_moveE,@object
	.size		_ZN40_INTERNAL_1f21d92a_4_k_cu_4f816c85_335104cuda3std6ranges3__45__cpo9iter_moveE,(_ZN40_INTERNAL_1f21d92a_4_k_cu_4f816c85_335104cuda3std3__45__cpo5beginE - _ZN40_INTERNAL_1f21d92a_4_k_cu_4f816c85_335104cuda3std6ranges3__45__cpo9iter_moveE)
_ZN40_INTERNAL_1f21d92a_4_k_cu_4f816c85_335104cuda3std6ranges3__45__cpo9iter_moveE:
	.zero		1
	.type		_ZN40_INTERNAL_1f21d92a_4_k_cu_4f816c85_335104cuda3std3__45__cpo5beginE,@object
	.size		_ZN40_INTERNAL_1f21d92a_4_k_cu_4f816c85_335104cuda3std3__45__cpo5beginE,(_ZN40_INTERNAL_1f21d92a_4_k_cu_4f816c85_335104cuda3std3__442_GLOBAL__N__1f21d92a_4_k_cu_4f816c85_335106ignoreE - _ZN40_INTERNAL_1f21d92a_4_k_cu_4f816c85_335104cuda3std3__45__cpo5beginE)
_ZN40_INTERNAL_1f21d92a_4_k_cu_4f816c85_335104cuda3std3__45__cpo5beginE:
	.zero		1
	.type		_ZN40_INTERNAL_1f21d92a_4_k_cu_4f816c85_335104cuda3std3__442_GLOBAL__N__1f21d92a_4_k_cu_4f816c85_335106ignoreE,@object
	.size		_ZN40_INTERNAL_1f21d92a_4_k_cu_4f816c85_335104cuda3std3__442_GLOBAL__N__1f21d92a_4_k_cu_4f816c85_335106ignoreE,(_ZN40_INTERNAL_1f21d92a_4_k_cu_4f816c85_335104cute7productE - _ZN40_INTERNAL_1f21d92a_4_k_cu_4f816c85_335104cuda3std3__442_GLOBAL__N__1f21d92a_4_k_cu_4f816c85_335106ignoreE)
_ZN40_INTERNAL_1f21d92a_4_k_cu_4f816c85_335104cuda3std3__442_GLOBAL__N__1f21d92a_4_k_cu_4f816c85_335106ignoreE:
	.zero		1
	.type		_ZN40_INTERNAL_1f21d92a_4_k_cu_4f816c85_335104cute7productE,@object
	.size		_ZN40_INTERNAL_1f21d92a_4_k_cu_4f816c85_335104cute7productE,(_ZN40_INTERNAL_1f21d92a_4_k_cu_4f816c85_335104cuda3std3__45__cpo3endE - _ZN40_INTERNAL_1f21d92a_4_k_cu_4f816c85_335104cute7productE)
_ZN40_INTERNAL_1f21d92a_4_k_cu_4f816c85_335104cute7productE:
	.zero		1
	.type		_ZN40_INTERNAL_1f21d92a_4_k_cu_4f816c85_335104cuda3std3__45__cpo3endE,@object
	.size		_ZN40_INTERNAL_1f21d92a_4_k_cu_4f816c85_335104cuda3std3__45__cpo3endE,(_ZN40_INTERNAL_1f21d92a_4_k_cu_4f816c85_335104cuda3std3__419piecewise_constructE - _ZN40_INTERNAL_1f21d92a_4_k_cu_4f816c85_335104cuda3std3__45__cpo3endE)
_ZN40_INTERNAL_1f21d92a_4_k_cu_4f816c85_335104cuda3std3__45__cpo3endE:
	.zero		1
	.type		_ZN40_INTERNAL_1f21d92a_4_k_cu_4f816c85_335104cuda3std3__419piecewise_constructE,@object
	.size		_ZN40_INTERNAL_1f21d92a_4_k_cu_4f816c85_335104cuda3std3__419piecewise_constructE,(_ZN40_INTERNAL_1f21d92a_4_k_cu_4f816c85_335104cuda3std3__45__cpo4cendE - _ZN40_INTERNAL_1f21d92a_4_k_cu_4f816c85_335104cuda3std3__419piecewise_constructE)
_ZN40_INTERNAL_1f21d92a_4_k_cu_4f816c85_335104cuda3std3__419piecewise_constructE:
	.zero		1
	.type		_ZN40_INTERNAL_1f21d92a_4_k_cu_4f816c85_335104cuda3std3__45__cpo4cendE,@object
	.size		_ZN40_INTERNAL_1f21d92a_4_k_cu_4f816c85_335104cuda3std3__45__cpo4cendE,(_ZN40_INTERNAL_1f21d92a_4_k_cu_4f816c85_335104cuda3std6ranges3__45__cpo4swapE - _ZN40_INTERNAL_1f21d92a_4_k_cu_4f816c85_335104cuda3std3__45__cpo4cendE)
_ZN40_INTERNAL_1f21d92a_4_k_cu_4f816c85_335104cuda3std3__45__cpo4cendE:
	.zero		1
	.type		_ZN40_INTERNAL_1f21d92a_4_k_cu_4f816c85_335104cuda3std6ranges3__45__cpo4swapE,@object
	.size		_ZN40_INTERNAL_1f21d92a_4_k_cu_4f816c85_335104cuda3std6ranges3__45__cpo4swapE,(.L_10 - _ZN40_INTERNAL_1f21d92a_4_k_cu_4f816c85_335104cuda3std6ranges3__45__cpo4swapE)
_ZN40_INTERNAL_1f21d92a_4_k_cu_4f816c85_335104cuda3std6ranges3__45__cpo4swapE:
	.zero		1
.L_10:


//--------------------- .nv.constant0._ZN7cutlass13device_kernelINS_4gemm6kernel13GemmUniversalIN4cute5tupleIJiiiiEEENS1_10collective13CollectiveMmaINS1_35MainloopSm100TmaUmmaWarpSpecializedILi3ELi2ELi4ENS5_IJNS4_1CILi2EEENSA_ILi4EEENSA_ILi1EEEEEEEENS5_IJNSA_ILi128EEESG_SG_EEEfNS5_IJlSD_lEEEfSI_NS4_8TiledMMAINS4_8MMA_AtomIJNS4_23SM100_MMA_TF32_2x1SM_SSINS_10tfloat32_tESM_fLi128ELi128ELNS4_4UMMA5MajorE0ELSO_0ELNSN_7ScaleInE0ELSP_0EEEEEENS4_6LayoutINS5_IJSD_SD_SD_EEENS5_IJNSA_ILi0EEESU_SU_EEEEENS5_IJNS4_10UnderscoreESX_SX_EEEEENS4_28SM100_TMA_2SM_LOAD_MULTICASTENS4_14ComposedLayoutINS4_7SwizzleILi3ELi4ELi3EEENS4_18smem_ptr_flag_bitsILi32EEENSS_INS5_IJNSA_ILi8EEENSA_ILi32EEEEEENS5_IJS17_SD_EEEEEEEvNS4_8identityENS4_18SM100_TMA_2SM_LOADES1B_vS1C_EENS_8epilogue10collective18CollectiveEpilogueINS1F_23Sm100TmaWarpSpecializedILi4ELi2ELi16ELb1ELb0EEEJNS5_IJNSA_ILi64EEESG_SG_EEENS5_IJNSS_IS1K_SD_EENSS_INS5_IJNSA_ILi16EEESB_EEENS5_IJSD_S1K_EEEEEEEEfSI_fSI_NS1F_6fusion15FusionCallbacksIS1J_NS1S_17LinearCombinationIffffLNS_15FloatRoundStyleE2EEES1L_S1R_JEEENS4_5SM1004TMEM4LOAD26SM100_TMEM_LOAD_32dp32b16xENS4_13SM90_TMA_LOADENS11_INS12_ILi2ELi4ELi3EEES15_NSS_INS5_IJS16_S1N_EEENS5_IJS1N_SD_EEEEEEENS4_39AutoVectorizingCopyWithAssumedAlignmentILi128EEENS4_14SM90_TMA_STOREES27_S29_S29_EEEvvEEEEvNT_6ParamsE --------------------------
	.section	.nv.constant0._ZN7cutlass13device_kernelINS_4gemm6kernel13GemmUniversalIN4cute5tupleIJiiiiEEENS1_10collective13CollectiveMmaINS1_35MainloopSm100TmaUmmaWarpSpecializedILi3ELi2ELi4ENS5_IJNS4_1CILi2EEENSA_ILi4EEENSA_ILi1EEEEEEEENS5_IJNSA_ILi128EEESG_SG_EEEfNS5_IJlSD_lEEEfSI_NS4_8TiledMMAINS4_8MMA_AtomIJNS4_23SM100_MMA_TF32_2x1SM_SSINS_10tfloat32_tESM_fLi128ELi128ELNS4_4UMMA5MajorE0ELSO_0ELNSN_7ScaleInE0ELSP_0EEEEEENS4_6LayoutINS5_IJSD_SD_SD_EEENS5_IJNSA_ILi0EEESU_SU_EEEEENS5_IJNS4_10UnderscoreESX_SX_EEEEENS4_28SM100_TMA_2SM_LOAD_MULTICASTENS4_14ComposedLayoutINS4_7SwizzleILi3ELi4ELi3EEENS4_18smem_ptr_flag_bitsILi32EEENSS_INS5_IJNSA_ILi8EEENSA_ILi32EEEEEENS5_IJS17_SD_EEEEEEEvNS4_8identityENS4_18SM100_TMA_2SM_LOADES1B_vS1C_EENS_8epilogue10collective18CollectiveEpilogueINS1F_23Sm100TmaWarpSpecializedILi4ELi2ELi16ELb1ELb0EEEJNS5_IJNSA_ILi64EEESG_SG_EEENS5_IJNSS_IS1K_SD_EENSS_INS5_IJNSA_ILi16EEESB_EEENS5_IJSD_S1K_EEEEEEEEfSI_fSI_NS1F_6fusion15FusionCallbacksIS1J_NS1S_17LinearCombinationIffffLNS_15FloatRoundStyleE2EEES1L_S1R_JEEENS4_5SM1004TMEM4LOAD26SM100_TMEM_LOAD_32dp32b16xENS4_13SM90_TMA_LOADENS11_INS12_ILi2ELi4ELi3EEES15_NSS_INS5_IJS16_S1N_EEENS5_IJS1N_SD_EEEEEEENS4_39AutoVectorizingCopyWithAssumedAlignmentILi128EEENS4_14SM90_TMA_STOREES27_S29_S29_EEEvvEEEEvNT_6ParamsE,"a",@progbits
	.sectionflags	@""
	.align	4
.nv.constant0._ZN7cutlass13device_kernelINS_4gemm6kernel13GemmUniversalIN4cute5tupleIJiiiiEEENS1_10collective13CollectiveMmaINS1_35MainloopSm100TmaUmmaWarpSpecializedILi3ELi2ELi4ENS5_IJNS4_1CILi2EEENSA_ILi4EEENSA_ILi1EEEEEEEENS5_IJNSA_ILi128EEESG_SG_EEEfNS5_IJlSD_lEEEfSI_NS4_8TiledMMAINS4_8MMA_AtomIJNS4_23SM100_MMA_TF32_2x1SM_SSINS_10tfloat32_tESM_fLi128ELi128ELNS4_4UMMA5MajorE0ELSO_0ELNSN_7ScaleInE0ELSP_0EEEEEENS4_6LayoutINS5_IJSD_SD_SD_EEENS5_IJNSA_ILi0EEESU_SU_EEEEENS5_IJNS4_10UnderscoreESX_SX_EEEEENS4_28SM100_TMA_2SM_LOAD_MULTICASTENS4_14ComposedLayoutINS4_7SwizzleILi3ELi4ELi3EEENS4_18smem_ptr_flag_bitsILi32EEENSS_INS5_IJNSA_ILi8EEENSA_ILi32EEEEEENS5_IJS17_SD_EEEEEEEvNS4_8identityENS4_18SM100_TMA_2SM_LOADES1B_vS1C_EENS_8epilogue10collective18CollectiveEpilogueINS1F_23Sm100TmaWarpSpecializedILi4ELi2ELi16ELb1ELb0EEEJNS5_IJNSA_ILi64EEESG_SG_EEENS5_IJNSS_IS1K_SD_EENSS_INS5_IJNSA_ILi16EEESB_EEENS5_IJSD_S1K_EEEEEEEEfSI_fSI_NS1F_6fusion15FusionCallbacksIS1J_NS1S_17LinearCombinationIffffLNS_15FloatRoundStyleE2EEES1L_S1R_JEEENS4_5SM1004TMEM4LOAD26SM100_TMEM_LOAD_32dp32b16xENS4_13SM90_TMA_LOADENS11_INS12_ILi2ELi4ELi3EEES15_NSS_INS5_IJS16_S1N_EEENS5_IJS1N_SD_EEEEEEENS4_39AutoVectorizingCopyWithAssumedAlignmentILi128EEENS4_14SM90_TMA_STOREES27_S29_S29_EEEvvEEEEvNT_6ParamsE:
	.zero		2944


//--------------------- SYMBOLS --------------------------

	.type		.nv.reservedSmem.offset0,@object
	.size		.nv.reservedSmem.offset0,0x4
	.type		.nv.reservedSmem.cap,@object
	.size		.nv.reservedSmem.cap,0x4
	.type		__assertfail,@function
